//
// Generated by NVIDIA NVVM Compiler
//
// Compiler Build ID: CL-36424714
// Cuda compilation tools, release 13.0, V13.0.88
// Based on NVVM 20.0.0
//

.version 9.0
.target sm_100
.address_size 64

	// .globl	_Z12Update_FluxFPdS_ii
.extern .shared .align 16 .b8 sdata[];

.visible .entry _Z12Update_FluxFPdS_ii(
	.param .u64 .ptr .align 1 _Z12Update_FluxFPdS_ii_param_0,
	.param .u64 .ptr .align 1 _Z12Update_FluxFPdS_ii_param_1,
	.param .u32 _Z12Update_FluxFPdS_ii_param_2,
	.param .u32 _Z12Update_FluxFPdS_ii_param_3
)
{
	.reg .pred 	%p<4>;
	.reg .b32 	%r<15>;
	.reg .b64 	%rd<8>;
	.reg .b64 	%fd<11>;

	ld.param.u64 	%rd1, [_Z12Update_FluxFPdS_ii_param_0];
	ld.param.u64 	%rd2, [_Z12Update_FluxFPdS_ii_param_1];
	ld.param.u32 	%r3, [_Z12Update_FluxFPdS_ii_param_2];
	ld.param.u32 	%r4, [_Z12Update_FluxFPdS_ii_param_3];
	mov.u32 	%r6, %ctaid.x;
	mov.u32 	%r7, %ntid.x;
	mov.u32 	%r8, %tid.x;
	mad.lo.s32 	%r1, %r6, %r7, %r8;
	mov.u32 	%r9, %ctaid.y;
	mov.u32 	%r10, %ntid.y;
	mov.u32 	%r11, %tid.y;
	mad.lo.s32 	%r12, %r9, %r10, %r11;
	setp.ge.s32 	%p1, %r1, %r3;
	setp.ge.s32 	%p2, %r12, %r4;
	or.pred  	%p3, %p1, %p2;
	@%p3 bra 	$L__BB0_2;
	cvta.to.global.u64 	%rd3, %rd1;
	cvta.to.global.u64 	%rd4, %rd2;
	mul.lo.s32 	%r13, %r12, 3;
	mad.lo.s32 	%r14, %r1, 48, %r13;
	mul.wide.s32 	%rd5, %r14, 8;
	add.s64 	%rd6, %rd3, %rd5;
	ld.global.f64 	%fd1, [%rd6];
	ld.global.f64 	%fd2, [%rd6+8];
	div.rn.f64 	%fd3, %fd2, %fd1;
	ld.global.f64 	%fd4, [%rd6+16];
	div.rn.f64 	%fd5, %fd4, %fd1;
	mul.f64 	%fd6, %fd1, %fd5;
	add.s64 	%rd7, %rd4, %rd5;
	st.global.f64 	[%rd7], %fd6;
	mul.f64 	%fd7, %fd5, %fd6;
	mul.f64 	%fd8, %fd1, 0d40139EB851EB851F;
	fma.rn.f64 	%fd9, %fd1, %fd8, %fd7;
	st.global.f64 	[%rd7+8], %fd9;
	mul.f64 	%fd10, %fd3, %fd6;
	st.global.f64 	[%rd7+16], %fd10;
$L__BB0_2:
	bar.sync 	0;
	ret;

}
	// .globl	_Z12Update_FluxGPdS_ii
.visible .entry _Z12Update_FluxGPdS_ii(
	.param .u64 .ptr .align 1 _Z12Update_FluxGPdS_ii_param_0,
	.param .u64 .ptr .align 1 _Z12Update_FluxGPdS_ii_param_1,
	.param .u32 _Z12Update_FluxGPdS_ii_param_2,
	.param .u32 _Z12Update_FluxGPdS_ii_param_3
)
{
	.reg .pred 	%p<4>;
	.reg .b32 	%r<15>;
	.reg .b64 	%rd<8>;
	.reg .b64 	%fd<12>;

	ld.param.u64 	%rd1, [_Z12Update_FluxGPdS_ii_param_0];
	ld.param.u64 	%rd2, [_Z12Update_FluxGPdS_ii_param_1];
	ld.param.u32 	%r3, [_Z12Update_FluxGPdS_ii_param_2];
	ld.param.u32 	%r4, [_Z12Update_FluxGPdS_ii_param_3];
	mov.u32 	%r6, %ctaid.x;
	mov.u32 	%r7, %ntid.x;
	mov.u32 	%r8, %tid.x;
	mad.lo.s32 	%r1, %r6, %r7, %r8;
	mov.u32 	%r9, %ctaid.y;
	mov.u32 	%r10, %ntid.y;
	mov.u32 	%r11, %tid.y;
	mad.lo.s32 	%r12, %r9, %r10, %r11;
	setp.ge.s32 	%p1, %r1, %r3;
	setp.ge.s32 	%p2, %r12, %r4;
	or.pred  	%p3, %p1, %p2;
	@%p3 bra 	$L__BB1_2;
	cvta.to.global.u64 	%rd3, %rd1;
	cvta.to.global.u64 	%rd4, %rd2;
	mul.lo.s32 	%r13, %r12, 3;
	mad.lo.s32 	%r14, %r1, 48, %r13;
	mul.wide.s32 	%rd5, %r14, 8;
	add.s64 	%rd6, %rd3, %rd5;
	ld.global.f64 	%fd1, [%rd6];
	ld.global.f64 	%fd2, [%rd6+8];
	div.rn.f64 	%fd3, %fd2, %fd1;
	ld.global.f64 	%fd4, [%rd6+16];
	div.rn.f64 	%fd5, %fd4, %fd1;
	mul.f64 	%fd6, %fd1, %fd3;
	add.s64 	%rd7, %rd4, %rd5;
	st.global.f64 	[%rd7], %fd6;
	mul.f64 	%fd7, %fd1, %fd5;
	mul.f64 	%fd8, %fd3, %fd7;
	st.global.f64 	[%rd7+8], %fd8;
	mul.f64 	%fd9, %fd3, %fd6;
	mul.f64 	%fd10, %fd1, 0d40139EB851EB851F;
	fma.rn.f64 	%fd11, %fd1, %fd10, %fd9;
	st.global.f64 	[%rd7+16], %fd11;
$L__BB1_2:
	bar.sync 	0;
	ret;

}
	// .globl	_Z13CNF_ConditionPdS_S_dd
.visible .entry _Z13CNF_ConditionPdS_S_dd(
	.param .u64 .ptr .align 1 _Z13CNF_ConditionPdS_S_dd_param_0,
	.param .u64 .ptr .align 1 _Z13CNF_ConditionPdS_S_dd_param_1,
	.param .u64 .ptr .align 1 _Z13CNF_ConditionPdS_S_dd_param_2,
	.param .f64 _Z13CNF_ConditionPdS_S_dd_param_3,
	.param .f64 _Z13CNF_ConditionPdS_S_dd_param_4
)
{
	.reg .pred 	%p<4>;
	.reg .b32 	%r<15>;
	.reg .b64 	%rd<12>;
	.reg .b64 	%fd<23>;

	ld.param.u64 	%rd1, [_Z13CNF_ConditionPdS_S_dd_param_0];
	ld.param.u64 	%rd2, [_Z13CNF_ConditionPdS_S_dd_param_1];
	ld.param.u64 	%rd3, [_Z13CNF_ConditionPdS_S_dd_param_2];
	ld.param.f64 	%fd6, [_Z13CNF_ConditionPdS_S_dd_param_3];
	ld.param.f64 	%fd7, [_Z13CNF_ConditionPdS_S_dd_param_4];
	mov.u32 	%r4, %ctaid.x;
	mov.u32 	%r5, %ntid.x;
	mov.u32 	%r6, %tid.x;
	mad.lo.s32 	%r1, %r4, %r5, %r6;
	mov.u32 	%r7, %ctaid.y;
	mov.u32 	%r8, %ntid.y;
	mov.u32 	%r9, %tid.y;
	mad.lo.s32 	%r2, %r7, %r8, %r9;
	mov.u32 	%r10, %nctaid.y;
	mul.lo.s32 	%r11, %r8, %r10;
	mul.lo.s32 	%r3, %r11, %r1;
	cvt.rn.f64.s32 	%fd9, %r1;
	setp.leu.f64 	%p1, %fd6, %fd9;
	cvt.rn.f64.u32 	%fd10, %r2;
	setp.leu.f64 	%p2, %fd7, %fd10;
	or.pred  	%p3, %p1, %p2;
	@%p3 bra 	$L__BB2_2;
	cvta.to.global.u64 	%rd4, %rd1;
	mul.lo.s32 	%r12, %r2, 3;
	mad.lo.s32 	%r13, %r1, 48, %r12;
	mul.wide.s32 	%rd5, %r13, 8;
	add.s64 	%rd6, %rd4, %rd5;
	ld.global.f64 	%fd12, [%rd6];
	ld.global.f64 	%fd13, [%rd6+8];
	div.rn.f64 	%fd14, %fd13, %fd12;
	ld.global.f64 	%fd15, [%rd6+16];
	div.rn.f64 	%fd16, %fd15, %fd12;
	abs.f64 	%fd17, %fd14;
	mul.f64 	%fd18, %fd12, 0d40239EB851EB851F;
	sqrt.rn.f64 	%fd19, %fd18;
	add.f64 	%fd22, %fd19, %fd17;
	abs.f64 	%fd20, %fd16;
	add.f64 	%fd21, %fd19, %fd20;
$L__BB2_2:
	cvta.to.global.u64 	%rd7, %rd2;
	cvta.to.global.u64 	%rd8, %rd3;
	add.s32 	%r14, %r3, %r2;
	mul.wide.s32 	%rd9, %r14, 8;
	add.s64 	%rd10, %rd7, %rd9;
	st.global.f64 	[%rd10], %fd21;
	add.s64 	%rd11, %rd8, %rd9;
	st.global.f64 	[%rd11], %fd22;
	ret;

}
	// .globl	_Z12ReductionMaxPdS_
.visible .entry _Z12ReductionMaxPdS_(
	.param .u64 .ptr .align 1 _Z12ReductionMaxPdS__param_0,
	.param .u64 .ptr .align 1 _Z12ReductionMaxPdS__param_1
)
{
	.reg .pred 	%p<6>;
	.reg .b32 	%r<26>;
	.reg .b64 	%rd<9>;
	.reg .b64 	%fd<6>;

	ld.param.u64 	%rd2, [_Z12ReductionMaxPdS__param_0];
	ld.param.u64 	%rd1, [_Z12ReductionMaxPdS__param_1];
	cvta.to.global.u64 	%rd3, %rd2;
	mov.u32 	%r1, %ctaid.x;
	mov.u32 	%r9, %ntid.x;
	mov.u32 	%r10, %tid.x;
	mad.lo.s32 	%r11, %r1, %r9, %r10;
	mov.u32 	%r2, %ctaid.y;
	mov.u32 	%r12, %ntid.y;
	mov.u32 	%r13, %tid.y;
	mad.lo.s32 	%r3, %r10, %r12, %r13;
	mov.u32 	%r4, %nctaid.y;
	mad.lo.s32 	%r14, %r11, %r4, %r2;
	mad.lo.s32 	%r15, %r14, %r12, %r13;
	mul.wide.s32 	%rd4, %r15, 8;
	add.s64 	%rd5, %rd3, %rd4;
	ld.global.f64 	%fd1, [%rd5];
	shl.b32 	%r16, %r3, 3;
	mov.u32 	%r17, sdata;
	add.s32 	%r5, %r17, %r16;
	st.shared.f64 	[%r5], %fd1;
	bar.sync 	0;
	mul.lo.s32 	%r6, %r9, %r12;
	setp.lt.u32 	%p1, %r6, 2;
	@%p1 bra 	$L__BB3_6;
	mov.b32 	%r25, 1;
$L__BB3_2:
	mov.u32 	%r7, %r25;
	shl.b32 	%r25, %r7, 1;
	add.s32 	%r19, %r25, 4194303;
	and.b32  	%r20, %r19, %r3;
	setp.ne.s32 	%p2, %r20, 0;
	@%p2 bra 	$L__BB3_5;
	add.s32 	%r21, %r7, %r3;
	setp.ge.u32 	%p3, %r21, %r6;
	@%p3 bra 	$L__BB3_5;
	ld.shared.f64 	%fd2, [%r5];
	shl.b32 	%r22, %r7, 3;
	add.s32 	%r23, %r5, %r22;
	ld.shared.f64 	%fd3, [%r23];
	max.f64 	%fd4, %fd2, %fd3;
	st.shared.f64 	[%r5], %fd4;
$L__BB3_5:
	bar.sync 	0;
	setp.lt.u32 	%p4, %r25, %r6;
	@%p4 bra 	$L__BB3_2;
$L__BB3_6:
	setp.ne.s32 	%p5, %r3, 0;
	@%p5 bra 	$L__BB3_8;
	ld.shared.f64 	%fd5, [sdata];
	mad.lo.s32 	%r24, %r1, %r4, %r2;
	cvta.to.global.u64 	%rd6, %rd1;
	mul.wide.u32 	%rd7, %r24, 8;
	add.s64 	%rd8, %rd6, %rd7;
	st.global.f64 	[%rd8], %fd5;
$L__BB3_8:
	ret;

}
	// .globl	_Z8Update_UPdS_S_S_dii
.visible .entry _Z8Update_UPdS_S_S_dii(
	.param .u64 .ptr .align 1 _Z8Update_UPdS_S_S_dii_param_0,
	.param .u64 .ptr .align 1 _Z8Update_UPdS_S_S_dii_param_1,
	.param .u64 .ptr .align 1 _Z8Update_UPdS_S_S_dii_param_2,
	.param .u64 .ptr .align 1 _Z8Update_UPdS_S_S_dii_param_3,
	.param .f64 _Z8Update_UPdS_S_S_dii_param_4,
	.param .u32 _Z8Update_UPdS_S_S_dii_param_5,
	.param .u32 _Z8Update_UPdS_S_S_dii_param_6
)
{
	.reg .pred 	%p<8>;
	.reg .b32 	%r<32>;
	.reg .b64 	%rd<40>;
	.reg .b64 	%fd<56>;

	ld.param.u64 	%rd2, [_Z8Update_UPdS_S_S_dii_param_1];
	ld.param.u64 	%rd4, [_Z8Update_UPdS_S_S_dii_param_3];
	ld.param.f64 	%fd1, [_Z8Update_UPdS_S_S_dii_param_4];
	ld.param.u32 	%r3, [_Z8Update_UPdS_S_S_dii_param_5];
	ld.param.u32 	%r5, [_Z8Update_UPdS_S_S_dii_param_6];
	mov.u32 	%r6, %ctaid.x;
	mov.u32 	%r7, %ntid.x;
	mov.u32 	%r8, %tid.x;
	mad.lo.s32 	%r1, %r6, %r7, %r8;
	mov.u32 	%r9, %ctaid.y;
	mov.u32 	%r10, %ntid.y;
	mov.u32 	%r11, %tid.y;
	mad.lo.s32 	%r12, %r9, %r10, %r11;
	setp.ge.s32 	%p1, %r1, %r3;
	setp.ge.s32 	%p2, %r12, %r5;
	or.pred  	%p3, %p1, %p2;
	@%p3 bra 	$L__BB4_2;
	ld.param.u64 	%rd39, [_Z8Update_UPdS_S_S_dii_param_2];
	ld.param.u64 	%rd38, [_Z8Update_UPdS_S_S_dii_param_0];
	cvta.to.global.u64 	%rd5, %rd2;
	cvta.to.global.u64 	%rd6, %rd39;
	cvta.to.global.u64 	%rd7, %rd4;
	cvta.to.global.u64 	%rd8, %rd38;
	add.s32 	%r13, %r3, -1;
	setp.eq.s32 	%p4, %r1, %r13;
	mul.lo.s32 	%r14, %r1, 48;
	add.s32 	%r15, %r14, 48;
	selp.b32 	%r16, %r14, %r15, %p4;
	mul.lo.s32 	%r17, %r12, 3;
	add.s32 	%r18, %r16, %r17;
	setp.eq.s32 	%p5, %r1, 0;
	add.s32 	%r19, %r14, %r17;
	add.s32 	%r20, %r19, -48;
	setp.eq.s32 	%p6, %r12, 0;
	add.s32 	%r21, %r17, -3;
	add.s32 	%r22, %r5, -1;
	setp.eq.s32 	%p7, %r12, %r22;
	add.s32 	%r23, %r17, 3;
	selp.b32 	%r24, %r17, %r23, %p7;
	add.s32 	%r25, %r24, %r14;
	mul.wide.s32 	%rd9, %r18, 8;
	add.s64 	%rd10, %rd5, %rd9;
	ld.global.f64 	%fd2, [%rd10];
	cvt.s64.s32 	%rd11, %r20;
	cvt.u64.u32 	%rd12, %r17;
	selp.b64 	%rd13, %rd12, %rd11, %p5;
	shl.b64 	%rd14, %rd13, 3;
	add.s64 	%rd15, %rd5, %rd14;
	ld.global.f64 	%fd3, [%rd15];
	selp.b32 	%r26, 0, %r21, %p6;
	add.s32 	%r27, %r14, %r26;
	mul.wide.s32 	%rd16, %r27, 8;
	add.s64 	%rd17, %rd5, %rd16;
	ld.global.f64 	%fd4, [%rd17];
	mul.wide.s32 	%rd18, %r25, 8;
	add.s64 	%rd19, %rd5, %rd18;
	ld.global.f64 	%fd5, [%rd19];
	add.s64 	%rd20, %rd6, %rd9;
	ld.global.f64 	%fd6, [%rd20];
	add.s64 	%rd21, %rd6, %rd14;
	ld.global.f64 	%fd7, [%rd21];
	add.s64 	%rd22, %rd7, %rd16;
	ld.global.f64 	%fd8, [%rd22];
	add.s64 	%rd23, %rd7, %rd18;
	ld.global.f64 	%fd9, [%rd23];
	sub.f64 	%fd10, %fd6, %fd7;
	sub.f64 	%fd11, %fd9, %fd8;
	add.f64 	%fd12, %fd2, %fd3;
	add.f64 	%fd13, %fd12, %fd4;
	add.f64 	%fd14, %fd13, %fd5;
	mul.f64 	%fd15, %fd14, 0d3FD0000000000000;
	mul.f64 	%fd16, %fd1, %fd10;
	sub.f64 	%fd17, %fd15, %fd16;
	mul.f64 	%fd18, %fd1, %fd11;
	sub.f64 	%fd19, %fd17, %fd18;
	mul.wide.s32 	%rd24, %r19, 8;
	add.s64 	%rd25, %rd8, %rd24;
	st.global.f64 	[%rd25], %fd19;
	ld.global.f64 	%fd20, [%rd10+8];
	add.s32 	%r28, %r19, -47;
	cvt.s64.s32 	%rd26, %r28;
	add.s32 	%r29, %r17, 1;
	cvt.u64.u32 	%rd27, %r29;
	selp.b64 	%rd28, %rd27, %rd26, %p5;
	shl.b64 	%rd29, %rd28, 3;
	add.s64 	%rd30, %rd5, %rd29;
	ld.global.f64 	%fd21, [%rd30];
	ld.global.f64 	%fd22, [%rd17+8];
	ld.global.f64 	%fd23, [%rd19+8];
	ld.global.f64 	%fd24, [%rd20+8];
	add.s64 	%rd31, %rd6, %rd29;
	ld.global.f64 	%fd25, [%rd31];
	ld.global.f64 	%fd26, [%rd22+8];
	ld.global.f64 	%fd27, [%rd23+8];
	sub.f64 	%fd28, %fd24, %fd25;
	sub.f64 	%fd29, %fd27, %fd26;
	add.f64 	%fd30, %fd20, %fd21;
	add.f64 	%fd31, %fd30, %fd22;
	add.f64 	%fd32, %fd31, %fd23;
	mul.f64 	%fd33, %fd32, 0d3FD0000000000000;
	mul.f64 	%fd34, %fd1, %fd28;
	sub.f64 	%fd35, %fd33, %fd34;
	mul.f64 	%fd36, %fd1, %fd29;
	sub.f64 	%fd37, %fd35, %fd36;
	st.global.f64 	[%rd25+8], %fd37;
	ld.global.f64 	%fd38, [%rd10+16];
	add.s32 	%r30, %r19, -46;
	cvt.s64.s32 	%rd32, %r30;
	add.s32 	%r31, %r17, 2;
	cvt.u64.u32 	%rd33, %r31;
	selp.b64 	%rd34, %rd33, %rd32, %p5;
	shl.b64 	%rd35, %rd34, 3;
	add.s64 	%rd36, %rd5, %rd35;
	ld.global.f64 	%fd39, [%rd36];
	ld.global.f64 	%fd40, [%rd17+16];
	ld.global.f64 	%fd41, [%rd19+16];
	ld.global.f64 	%fd42, [%rd20+16];
	add.s64 	%rd37, %rd6, %rd35;
	ld.global.f64 	%fd43, [%rd37];
	ld.global.f64 	%fd44, [%rd22+16];
	ld.global.f64 	%fd45, [%rd23+16];
	sub.f64 	%fd46, %fd42, %fd43;
	sub.f64 	%fd47, %fd45, %fd44;
	add.f64 	%fd48, %fd38, %fd39;
	add.f64 	%fd49, %fd48, %fd40;
	add.f64 	%fd50, %fd49, %fd41;
	mul.f64 	%fd51, %fd50, 0d3FD0000000000000;
	mul.f64 	%fd52, %fd1, %fd46;
	sub.f64 	%fd53, %fd51, %fd52;
	mul.f64 	%fd54, %fd1, %fd47;
	sub.f64 	%fd55, %fd53, %fd54;
	st.global.f64 	[%rd25+16], %fd55;
$L__BB4_2:
	bar.sync 	0;
	ret;

}


// ===== COMPILED SASS (sm_100) =====

	.target	sm_100

	.elftype	@"ET_EXEC"


//--------------------- .note.nv.tkinfo           --------------------------
	.section	.note.nv.tkinfo,"",@"SHT_NOTE"
	.sectionflags	@"SHF_NOTE_NV_TKINFO"
	.tkinfo
        /*0018*/ 	.word	0x00000002
        /*0030*/ 	.string	""
        /*0030*/ 	.string	"ptxas"
        /*0030*/ 	.string	"Cuda compilation tools, release 13.0, V13.0.88"
        /*0030*/ 	.string	"Build cuda_13.0.r13.0/compiler.36424714_0"
        /*0030*/ 	.string	"-arch sm_100 -m 64 "



//--------------------- .note.nv.cuinfo           --------------------------
	.section	.note.nv.cuinfo,"",@"SHT_NOTE"
	.sectionflags	@"SHF_NOTE_NV_CUINFO"
        /*0018*/ 	.short	0x0002
        /*001a*/ 	.short	0x0064
        /*001c*/ 	.short	0x0082
	.zero		2


//--------------------- .nv.info                  --------------------------
	.section	.nv.info,"",@"SHT_CUDA_INFO"
	.align	4


	//----- nvinfo : EIATTR_REGCOUNT
	.align		4
        /*0000*/ 	.byte	0x04, 0x2f
        /*0002*/ 	.short	(.L_1 - .L_0)
	.align		4
.L_0:
        /*0004*/ 	.word	index@(_Z12Update_FluxFPdS_ii)
        /*0008*/ 	.word	0x00000020


	//----- nvinfo : EIATTR_FRAME_SIZE
	.align		4
.L_1:
        /*000c*/ 	.byte	0x04, 0x11
        /*000e*/ 	.short	(.L_3 - .L_2)
	.align		4
.L_2:
        /*0010*/ 	.word	index@($__internal_3_$__cuda_sm20_div_rn_f64_full)
        /*0014*/ 	.word	0x00000000


	//----- nvinfo : EIATTR_FRAME_SIZE
	.align		4
.L_3:
        /*0018*/ 	.byte	0x04, 0x11
        /*001a*/ 	.short	(.L_5 - .L_4)
	.align		4
.L_4:
        /*001c*/ 	.word	index@(_Z12Update_FluxFPdS_ii)
        /*0020*/ 	.word	0x00000000


	//----- nvinfo : EIATTR_REGCOUNT
	.align		4
.L_5:
        /*0024*/ 	.byte	0x04, 0x2f
        /*0026*/ 	.short	(.L_7 - .L_6)
	.align		4
.L_6:
        /*0028*/ 	.word	index@(_Z12Update_FluxGPdS_ii)
        /*002c*/ 	.word	0x00000020


	//----- nvinfo : EIATTR_FRAME_SIZE
	.align		4
.L_7:
        /*0030*/ 	.byte	0x04, 0x11
        /*0032*/ 	.short	(.L_9 - .L_8)
	.align		4
.L_8:
        /*0034*/ 	.word	index@($__internal_2_$__cuda_sm20_div_rn_f64_full)
        /*0038*/ 	.word	0x00000000


	//----- nvinfo : EIATTR_FRAME_SIZE
	.align		4
.L_9:
        /*003c*/ 	.byte	0x04, 0x11
        /*003e*/ 	.short	(.L_11 - .L_10)
	.align		4
.L_10:
        /*0040*/ 	.word	index@(_Z12Update_FluxGPdS_ii)
        /*0044*/ 	.word	0x00000000


	//----- nvinfo : EIATTR_REGCOUNT
	.align		4
.L_11:
        /*0048*/ 	.byte	0x04, 0x2f
        /*004a*/ 	.short	(.L_13 - .L_12)
	.align		4
.L_12:
        /*004c*/ 	.word	index@(_Z13CNF_ConditionPdS_S_dd)
        /*0050*/ 	.word	0x0000001f


	//----- nvinfo : EIATTR_FRAME_SIZE
	.align		4
.L_13:
        /*0054*/ 	.byte	0x04, 0x11
        /*0056*/ 	.short	(.L_15 - .L_14)
	.align		4
.L_14:
        /*0058*/ 	.word	index@($__internal_1_$__cuda_sm20_dsqrt_rn_f64_mediumpath_v1)
        /*005c*/ 	.word	0x00000000


	//----- nvinfo : EIATTR_FRAME_SIZE
	.align		4
.L_15:
        /*0060*/ 	.byte	0x04, 0x11
        /*0062*/ 	.short	(.L_17 - .L_16)
	.align		4
.L_16:
        /*0064*/ 	.word	index@($__internal_0_$__cuda_sm20_div_rn_f64_full)
        /*0068*/ 	.word	0x00000000


	//----- nvinfo : EIATTR_FRAME_SIZE
	.align		4
.L_17:
        /*006c*/ 	.byte	0x04, 0x11
        /*006e*/ 	.short	(.L_19 - .L_18)
	.align		4
.L_18:
        /*0070*/ 	.word	index@(_Z13CNF_ConditionPdS_S_dd)
        /*0074*/ 	.word	0x00000000


	//----- nvinfo : EIATTR_REGCOUNT
	.align		4
.L_19:
        /*0078*/ 	.byte	0x04, 0x2f
        /*007a*/ 	.short	(.L_21 - .L_20)
	.align		4
.L_20:
        /*007c*/ 	.word	index@(_Z12ReductionMaxPdS_)
        /*0080*/ 	.word	0x0000000e


	//----- nvinfo : EIATTR_FRAME_SIZE
	.align		4
.L_21:
        /*0084*/ 	.byte	0x04, 0x11
        /*0086*/ 	.short	(.L_23 - .L_22)
	.align		4
.L_22:
        /*0088*/ 	.word	index@(_Z12ReductionMaxPdS_)
        /*008c*/ 	.word	0x00000000


	//----- nvinfo : EIATTR_REGCOUNT
	.align		4
.L_23:
        /*0090*/ 	.byte	0x04, 0x2f
        /*0092*/ 	.short	(.L_25 - .L_24)
	.align		4
.L_24:
        /*0094*/ 	.word	index@(_Z8Update_UPdS_S_S_dii)
        /*0098*/ 	.word	0x0000001f


	//----- nvinfo : EIATTR_FRAME_SIZE
	.align		4
.L_25:
        /*009c*/ 	.byte	0x04, 0x11
        /*009e*/ 	.short	(.L_27 - .L_26)
	.align		4
.L_26:
        /*00a0*/ 	.word	index@(_Z8Update_UPdS_S_S_dii)
        /*00a4*/ 	.word	0x00000000


	//----- nvinfo : EIATTR_MIN_STACK_SIZE
	.align		4
.L_27:
        /*00a8*/ 	.byte	0x04, 0x12
        /*00aa*/ 	.short	(.L_29 - .L_28)
	.align		4
.L_28:
        /*00ac*/ 	.word	index@(_Z8Update_UPdS_S_S_dii)
        /*00b0*/ 	.word	0x00000000


	//----- nvinfo : EIATTR_MIN_STACK_SIZE
	.align		4
.L_29:
        /*00b4*/ 	.byte	0x04, 0x12
        /*00b6*/ 	.short	(.L_31 - .L_30)
	.align		4
.L_30:
        /*00b8*/ 	.word	index@(_Z12ReductionMaxPdS_)
        /*00bc*/ 	.word	0x00000000


	//----- nvinfo : EIATTR_MIN_STACK_SIZE
	.align		4
.L_31:
        /*00c0*/ 	.byte	0x04, 0x12
        /*00c2*/ 	.short	(.L_33 - .L_32)
	.align		4
.L_32:
        /*00c4*/ 	.word	index@(_Z13CNF_ConditionPdS_S_dd)
        /*00c8*/ 	.word	0x00000000


	//----- nvinfo : EIATTR_MIN_STACK_SIZE
	.align		4
.L_33:
        /*00cc*/ 	.byte	0x04, 0x12
        /*00ce*/ 	.short	(.L_35 - .L_34)
	.align		4
.L_34:
        /*00d0*/ 	.word	index@(_Z12Update_FluxGPdS_ii)
        /*00d4*/ 	.word	0x00000000


	//----- nvinfo : EIATTR_MIN_STACK_SIZE
	.align		4
.L_35:
        /*00d8*/ 	.byte	0x04, 0x12
        /*00da*/ 	.short	(.L_37 - .L_36)
	.align		4
.L_36:
        /*00dc*/ 	.word	index@(_Z12Update_FluxFPdS_ii)
        /*00e0*/ 	.word	0x00000000
.L_37:


//--------------------- .nv.compat                --------------------------
	.section	.nv.compat,"",@"SHT_CUDA_COMPAT_INFO"
	.align	4
        /*0000*/ 	.byte	0x02, 0x09, 0x00, 0x00, 0x02, 0x02, 0x01, 0x00, 0x02, 0x05, 0x05, 0x00, 0x03, 0x07, 0x01, 0x01
        /*0010*/ 	.byte	0x02, 0x03, 0x00, 0x00, 0x02, 0x06, 0x01, 0x00, 0x04, 0x0b, 0x08, 0x00, 0x01, 0x00, 0x00, 0x00
        /*0020*/ 	.byte	0x00, 0x00, 0x00, 0x00


//--------------------- .nv.info._Z8Update_UPdS_S_S_dii --------------------------
	.section	.nv.info._Z8Update_UPdS_S_S_dii,"",@"SHT_CUDA_INFO"
	.sectionflags	@""
	.align	4


	//----- nvinfo : EIATTR_CUDA_API_VERSION
	.align		4
        /*0000*/ 	.byte	0x04, 0x37
        /*0002*/ 	.short	(.L_39 - .L_38)
.L_38:
        /*0004*/ 	.word	0x00000082


	//----- nvinfo : EIATTR_KPARAM_INFO
	.align		4
.L_39:
        /*0008*/ 	.byte	0x04, 0x17
        /*000a*/ 	.short	(.L_41 - .L_40)
.L_40:
        /*000c*/ 	.word	0x00000000
        /*0010*/ 	.short	0x0006
        /*0012*/ 	.short	0x002c
        /*0014*/ 	.byte	0x00, 0xf0, 0x11, 0x00


	//----- nvinfo : EIATTR_KPARAM_INFO
	.align		4
.L_41:
        /*0018*/ 	.byte	0x04, 0x17
        /*001a*/ 	.short	(.L_43 - .L_42)
.L_42:
        /*001c*/ 	.word	0x00000000
        /*0020*/ 	.short	0x0005
        /*0022*/ 	.short	0x0028
        /*0024*/ 	.byte	0x00, 0xf0, 0x11, 0x00


	//----- nvinfo : EIATTR_KPARAM_INFO
	.align		4
.L_43:
        /*0028*/ 	.byte	0x04, 0x17
        /*002a*/ 	.short	(.L_45 - .L_44)
.L_44:
        /*002c*/ 	.word	0x00000000
        /*0030*/ 	.short	0x0004
        /*0032*/ 	.short	0x0020
        /*0034*/ 	.byte	0x00, 0xf0, 0x21, 0x00


	//----- nvinfo : EIATTR_KPARAM_INFO
	.align		4
.L_45:
        /*0038*/ 	.byte	0x04, 0x17
        /*003a*/ 	.short	(.L_47 - .L_46)
.L_46:
        /*003c*/ 	.word	0x00000000
        /*0040*/ 	.short	0x0003
        /*0042*/ 	.short	0x0018
        /*0044*/ 	.byte	0x00, 0xf5, 0x21, 0x00


	//----- nvinfo : EIATTR_KPARAM_INFO
	.align		4
.L_47:
        /*0048*/ 	.byte	0x04, 0x17
        /*004a*/ 	.short	(.L_49 - .L_48)
.L_48:
        /*004c*/ 	.word	0x00000000
        /*0050*/ 	.short	0x0002
        /*0052*/ 	.short	0x0010
        /*0054*/ 	.byte	0x00, 0xf5, 0x21, 0x00


	//----- nvinfo : EIATTR_KPARAM_INFO
	.align		4
.L_49:
        /*0058*/ 	.byte	0x04, 0x17
        /*005a*/ 	.short	(.L_51 - .L_50)
.L_50:
        /*005c*/ 	.word	0x00000000
        /*0060*/ 	.short	0x0001
        /*0062*/ 	.short	0x0008
        /*0064*/ 	.byte	0x00, 0xf5, 0x21, 0x00


	//----- nvinfo : EIATTR_KPARAM_INFO
	.align		4
.L_51:
        /*0068*/ 	.byte	0x04, 0x17
        /*006a*/ 	.short	(.L_53 - .L_52)
.L_52:
        /*006c*/ 	.word	0x00000000
        /*0070*/ 	.short	0x0000
        /*0072*/ 	.short	0x0000
        /*0074*/ 	.byte	0x00, 0xf5, 0x21, 0x00


	//----- nvinfo : EIATTR_SPARSE_MMA_MASK
	.align		4
.L_53:
        /*0078*/ 	.byte	0x03, 0x50
        /*007a*/ 	.short	0x0000


	//----- nvinfo : EIATTR_MAXREG_COUNT
	.align		4
        /*007c*/ 	.byte	0x03, 0x1b
        /*007e*/ 	.short	0x00ff


	//----- nvinfo : EIATTR_NUM_BARRIERS
	.align		4
        /*0080*/ 	.byte	0x02, 0x4c
        /*0082*/ 	.byte	0x01
	.zero		1


	//----- nvinfo : EIATTR_MERCURY_ISA_VERSION
	.align		4
        /*0084*/ 	.byte	0x03, 0x5f
        /*0086*/ 	.short	0x0101


	//----- nvinfo : EIATTR_VRC_CTA_INIT_COUNT
	.align		4
        /*0088*/ 	.byte	0x02, 0x4a
	.zero		1
	.zero		1


	//----- nvinfo : EIATTR_EXIT_INSTR_OFFSETS
	.align		4
        /*008c*/ 	.byte	0x04, 0x1c
        /*008e*/ 	.short	(.L_55 - .L_54)


	//   ....[0]....
.L_54:
        /*0090*/ 	.word	0x00000830


	//----- nvinfo : EIATTR_CRS_STACK_SIZE
	.align		4
.L_55:
        /*0094*/ 	.byte	0x04, 0x1e
        /*0096*/ 	.short	(.L_57 - .L_56)
.L_56:
        /*0098*/ 	.word	0x00000000


	//----- nvinfo : EIATTR_CBANK_PARAM_SIZE
	.align		4
.L_57:
        /*009c*/ 	.byte	0x03, 0x19
        /*009e*/ 	.short	0x0030


	//----- nvinfo : EIATTR_PARAM_CBANK
	.align		4
        /*00a0*/ 	.byte	0x04, 0x0a
        /*00a2*/ 	.short	(.L_59 - .L_58)
	.align		4
.L_58:
        /*00a4*/ 	.word	index@(.nv.constant0._Z8Update_UPdS_S_S_dii)
        /*00a8*/ 	.short	0x0380
        /*00aa*/ 	.short	0x0030


	//----- nvinfo : EIATTR_SW_WAR
	.align		4
.L_59:
        /*00ac*/ 	.byte	0x04, 0x36
        /*00ae*/ 	.short	(.L_61 - .L_60)
.L_60:
        /*00b0*/ 	.word	0x00000008
.L_61:


//--------------------- .nv.info._Z12ReductionMaxPdS_ --------------------------
	.section	.nv.info._Z12ReductionMaxPdS_,"",@"SHT_CUDA_INFO"
	.sectionflags	@""
	.align	4


	//----- nvinfo : EIATTR_CUDA_API_VERSION
	.align		4
        /*0000*/ 	.byte	0x04, 0x37
        /*0002*/ 	.short	(.L_63 - .L_62)
.L_62:
        /*0004*/ 	.word	0x00000082


	//----- nvinfo : EIATTR_KPARAM_INFO
	.align		4
.L_63:
        /*0008*/ 	.byte	0x04, 0x17
        /*000a*/ 	.short	(.L_65 - .L_64)
.L_64:
        /*000c*/ 	.word	0x00000000
        /*0010*/ 	.short	0x0001
        /*0012*/ 	.short	0x0008
        /*0014*/ 	.byte	0x00, 0xf5, 0x21, 0x00


	//----- nvinfo : EIATTR_KPARAM_INFO
	.align		4
.L_65:
        /*0018*/ 	.byte	0x04, 0x17
        /*001a*/ 	.short	(.L_67 - .L_66)
.L_66:
        /*001c*/ 	.word	0x00000000
        /*0020*/ 	.short	0x0000
        /*0022*/ 	.short	0x0000
        /*0024*/ 	.byte	0x00, 0xf5, 0x21, 0x00


	//----- nvinfo : EIATTR_SPARSE_MMA_MASK
	.align		4
.L_67:
        /*0028*/ 	.byte	0x03, 0x50
        /*002a*/ 	.short	0x0000


	//----- nvinfo : EIATTR_MAXREG_COUNT
	.align		4
        /*002c*/ 	.byte	0x03, 0x1b
        /*002e*/ 	.short	0x00ff


	//----- nvinfo : EIATTR_NUM_BARRIERS
	.align		4
        /*0030*/ 	.byte	0x02, 0x4c
        /*0032*/ 	.byte	0x01
	.zero		1


	//----- nvinfo : EIATTR_MERCURY_ISA_VERSION
	.align		4
        /*0034*/ 	.byte	0x03, 0x5f
        /*0036*/ 	.short	0x0101


	//----- nvinfo : EIATTR_VRC_CTA_INIT_COUNT
	.align		4
        /*0038*/ 	.byte	0x02, 0x4a
	.zero		1
	.zero		1


	//----- nvinfo : EIATTR_EXIT_INSTR_OFFSETS
	.align		4
        /*003c*/ 	.byte	0x04, 0x1c
        /*003e*/ 	.short	(.L_69 - .L_68)


	//   ....[0]....
.L_68:
        /*0040*/ 	.word	0x00000300


	//   ....[1]....
        /*0044*/ 	.word	0x00000390


	//----- nvinfo : EIATTR_CBANK_PARAM_SIZE
	.align		4
.L_69:
        /*0048*/ 	.byte	0x03, 0x19
        /*004a*/ 	.short	0x0010


	//----- nvinfo : EIATTR_PARAM_CBANK
	.align		4
        /*004c*/ 	.byte	0x04, 0x0a
        /*004e*/ 	.short	(.L_71 - .L_70)
	.align		4
.L_70:
        /*0050*/ 	.word	index@(.nv.constant0._Z12ReductionMaxPdS_)
        /*0054*/ 	.short	0x0380
        /*0056*/ 	.short	0x0010


	//----- nvinfo : EIATTR_SW_WAR
	.align		4
.L_71:
        /*0058*/ 	.byte	0x04, 0x36
        /*005a*/ 	.short	(.L_73 - .L_72)
.L_72:
        /*005c*/ 	.word	0x00000008
.L_73:


//--------------------- .nv.info._Z13CNF_ConditionPdS_S_dd --------------------------
	.section	.nv.info._Z13CNF_ConditionPdS_S_dd,"",@"SHT_CUDA_INFO"
	.sectionflags	@""
	.align	4


	//----- nvinfo : EIATTR_CUDA_API_VERSION
	.align		4
        /*0000*/ 	.byte	0x04, 0x37
        /*0002*/ 	.short	(.L_75 - .L_74)
.L_74:
        /*0004*/ 	.word	0x00000082


	//----- nvinfo : EIATTR_KPARAM_INFO
	.align		4
.L_75:
        /*0008*/ 	.byte	0x04, 0x17
        /*000a*/ 	.short	(.L_77 - .L_76)
.L_76:
        /*000c*/ 	.word	0x00000000
        /*0010*/ 	.short	0x0004
        /*0012*/ 	.short	0x0020
        /*0014*/ 	.byte	0x00, 0xf0, 0x21, 0x00


	//----- nvinfo : EIATTR_KPARAM_INFO
	.align		4
.L_77:
        /*0018*/ 	.byte	0x04, 0x17
        /*001a*/ 	.short	(.L_79 - .L_78)
.L_78:
        /*001c*/ 	.word	0x00000000
        /*0020*/ 	.short	0x0003
        /*0022*/ 	.short	0x0018
        /*0024*/ 	.byte	0x00, 0xf0, 0x21, 0x00


	//----- nvinfo : EIATTR_KPARAM_INFO
	.align		4
.L_79:
        /*0028*/ 	.byte	0x04, 0x17
        /*002a*/ 	.short	(.L_81 - .L_80)
.L_80:
        /*002c*/ 	.word	0x00000000
        /*0030*/ 	.short	0x0002
        /*0032*/ 	.short	0x0010
        /*0034*/ 	.byte	0x00, 0xf5, 0x21, 0x00


	//----- nvinfo : EIATTR_KPARAM_INFO
	.align		4
.L_81:
        /*0038*/ 	.byte	0x04, 0x17
        /*003a*/ 	.short	(.L_83 - .L_82)
.L_82:
        /*003c*/ 	.word	0x00000000
        /*0040*/ 	.short	0x0001
        /*0042*/ 	.short	0x0008
        /*0044*/ 	.byte	0x00, 0xf5, 0x21, 0x00


	//----- nvinfo : EIATTR_KPARAM_INFO
	.align		4
.L_83:
        /*0048*/ 	.byte	0x04, 0x17
        /*004a*/ 	.short	(.L_85 - .L_84)
.L_84:
        /*004c*/ 	.word	0x00000000
        /*0050*/ 	.short	0x0000
        /*0052*/ 	.short	0x0000
        /*0054*/ 	.byte	0x00, 0xf5, 0x21, 0x00


	//----- nvinfo : EIATTR_SPARSE_MMA_MASK
	.align		4
.L_85:
        /*0058*/ 	.byte	0x03, 0x50
        /*005a*/ 	.short	0x0000


	//----- nvinfo : EIATTR_MAXREG_COUNT
	.align		4
        /*005c*/ 	.byte	0x03, 0x1b
        /*005e*/ 	.short	0x00ff


	//----- nvinfo : EIATTR_MERCURY_ISA_VERSION
	.align		4
        /*0060*/ 	.byte	0x03, 0x5f
        /*0062*/ 	.short	0x0101


	//----- nvinfo : EIATTR_VRC_CTA_INIT_COUNT
	.align		4
        /*0064*/ 	.byte	0x02, 0x4a
	.zero		1
	.zero		1


	//----- nvinfo : EIATTR_EXIT_INSTR_OFFSETS
	.align		4
        /*0068*/ 	.byte	0x04, 0x1c
        /*006a*/ 	.short	(.L_87 - .L_86)


	//   ....[0]....
.L_86:
        /*006c*/ 	.word	0x000006d0


	//----- nvinfo : EIATTR_CRS_STACK_SIZE
	.align		4
.L_87:
        /*0070*/ 	.byte	0x04, 0x1e
        /*0072*/ 	.short	(.L_89 - .L_88)
.L_88:
        /*0074*/ 	.word	0x00000000


	//----- nvinfo : EIATTR_CBANK_PARAM_SIZE
	.align		4
.L_89:
        /*0078*/ 	.byte	0x03, 0x19
        /*007a*/ 	.short	0x0028


	//----- nvinfo : EIATTR_PARAM_CBANK
	.align		4
        /*007c*/ 	.byte	0x04, 0x0a
        /*007e*/ 	.short	(.L_91 - .L_90)
	.align		4
.L_90:
        /*0080*/ 	.word	index@(.nv.constant0._Z13CNF_ConditionPdS_S_dd)
        /*0084*/ 	.short	0x0380
        /*0086*/ 	.short	0x0028


	//----- nvinfo : EIATTR_SW_WAR
	.align		4
.L_91:
        /*0088*/ 	.byte	0x04, 0x36
        /*008a*/ 	.short	(.L_93 - .L_92)
.L_92:
        /*008c*/ 	.word	0x00000008
.L_93:


//--------------------- .nv.info._Z12Update_FluxGPdS_ii --------------------------
	.section	.nv.info._Z12Update_FluxGPdS_ii,"",@"SHT_CUDA_INFO"
	.sectionflags	@""
	.align	4


	//----- nvinfo : EIATTR_CUDA_API_VERSION
	.align		4
        /*0000*/ 	.byte	0x04, 0x37
        /*0002*/ 	.short	(.L_95 - .L_94)
.L_94:
        /*0004*/ 	.word	0x00000082


	//----- nvinfo : EIATTR_KPARAM_INFO
	.align		4
.L_95:
        /*0008*/ 	.byte	0x04, 0x17
        /*000a*/ 	.short	(.L_97 - .L_96)
.L_96:
        /*000c*/ 	.word	0x00000000
        /*0010*/ 	.short	0x0003
        /*0012*/ 	.short	0x0014
        /*0014*/ 	.byte	0x00, 0xf0, 0x11, 0x00


	//----- nvinfo : EIATTR_KPARAM_INFO
	.align		4
.L_97:
        /*0018*/ 	.byte	0x04, 0x17
        /*001a*/ 	.short	(.L_99 - .L_98)
.L_98:
        /*001c*/ 	.word	0x00000000
        /*0020*/ 	.short	0x0002
        /*0022*/ 	.short	0x0010
        /*0024*/ 	.byte	0x00, 0xf0, 0x11, 0x00


	//----- nvinfo : EIATTR_KPARAM_INFO
	.align		4
.L_99:
        /*0028*/ 	.byte	0x04, 0x17
        /*002a*/ 	.short	(.L_101 - .L_100)
.L_100:
        /*002c*/ 	.word	0x00000000
        /*0030*/ 	.short	0x0001
        /*0032*/ 	.short	0x0008
        /*0034*/ 	.byte	0x00, 0xf5, 0x21, 0x00


	//----- nvinfo : EIATTR_KPARAM_INFO
	.align		4
.L_101:
        /*0038*/ 	.byte	0x04, 0x17
        /*003a*/ 	.short	(.L_103 - .L_102)
.L_102:
        /*003c*/ 	.word	0x00000000
        /*0040*/ 	.short	0x0000
        /*0042*/ 	.short	0x0000
        /*0044*/ 	.byte	0x00, 0xf5, 0x21, 0x00


	//----- nvinfo : EIATTR_SPARSE_MMA_MASK
	.align		4
.L_103:
        /*0048*/ 	.byte	0x03, 0x50
        /*004a*/ 	.short	0x0000


	//----- nvinfo : EIATTR_MAXREG_COUNT
	.align		4
        /*004c*/ 	.byte	0x03, 0x1b
        /*004e*/ 	.short	0x00ff


	//----- nvinfo : EIATTR_NUM_BARRIERS
	.align		4
        /*0050*/ 	.byte	0x02, 0x4c
        /*0052*/ 	.byte	0x01
	.zero		1


	//----- nvinfo : EIATTR_MERCURY_ISA_VERSION
	.align		4
        /*0054*/ 	.byte	0x03, 0x5f
        /*0056*/ 	.short	0x0101


	//----- nvinfo : EIATTR_VRC_CTA_INIT_COUNT
	.align		4
        /*0058*/ 	.byte	0x02, 0x4a
	.zero		1
	.zero		1


	//----- nvinfo : EIATTR_EXIT_INSTR_OFFSETS
	.align		4
        /*005c*/ 	.byte	0x04, 0x1c
        /*005e*/ 	.short	(.L_105 - .L_104)


	//   ....[0]....
.L_104:
        /*0060*/ 	.word	0x000005d0


	//----- nvinfo : EIATTR_CRS_STACK_SIZE
	.align		4
.L_105:
        /*0064*/ 	.byte	0x04, 0x1e
        /*0066*/ 	.short	(.L_107 - .L_106)
.L_106:
        /*0068*/ 	.word	0x00000000


	//----- nvinfo : EIATTR_CBANK_PARAM_SIZE
	.align		4
.L_107:
        /*006c*/ 	.byte	0x03, 0x19
        /*006e*/ 	.short	0x0018


	//----- nvinfo : EIATTR_PARAM_CBANK
	.align		4
        /*0070*/ 	.byte	0x04, 0x0a
        /*0072*/ 	.short	(.L_109 - .L_108)
	.align		4
.L_108:
        /*0074*/ 	.word	index@(.nv.constant0._Z12Update_FluxGPdS_ii)
        /*0078*/ 	.short	0x0380
        /*007a*/ 	.short	0x0018


	//----- nvinfo : EIATTR_SW_WAR
	.align		4
.L_109:
        /*007c*/ 	.byte	0x04, 0x36
        /*007e*/ 	.short	(.L_111 - .L_110)
.L_110:
        /*0080*/ 	.word	0x00000008
.L_111:


//--------------------- .nv.info._Z12Update_FluxFPdS_ii --------------------------
	.section	.nv.info._Z12Update_FluxFPdS_ii,"",@"SHT_CUDA_INFO"
	.sectionflags	@""
	.align	4


	//----- nvinfo : EIATTR_CUDA_API_VERSION
	.align		4
        /*0000*/ 	.byte	0x04, 0x37
        /*0002*/ 	.short	(.L_113 - .L_112)
.L_112:
        /*0004*/ 	.word	0x00000082


	//----- nvinfo : EIATTR_KPARAM_INFO
	.align		4
.L_113:
        /*0008*/ 	.byte	0x04, 0x17
        /*000a*/ 	.short	(.L_115 - .L_114)
.L_114:
        /*000c*/ 	.word	0x00000000
        /*0010*/ 	.short	0x0003
        /*0012*/ 	.short	0x0014
        /*0014*/ 	.byte	0x00, 0xf0, 0x11, 0x00


	//----- nvinfo : EIATTR_KPARAM_INFO
	.align		4
.L_115:
        /*0018*/ 	.byte	0x04, 0x17
        /*001a*/ 	.short	(.L_117 - .L_116)
.L_116:
        /*001c*/ 	.word	0x00000000
        /*0020*/ 	.short	0x0002
        /*0022*/ 	.short	0x0010
        /*0024*/ 	.byte	0x00, 0xf0, 0x11, 0x00


	//----- nvinfo : EIATTR_KPARAM_INFO
	.align		4
.L_117:
        /*0028*/ 	.byte	0x04, 0x17
        /*002a*/ 	.short	(.L_119 - .L_118)
.L_118:
        /*002c*/ 	.word	0x00000000
        /*0030*/ 	.short	0x0001
        /*0032*/ 	.short	0x0008
        /*0034*/ 	.byte	0x00, 0xf5, 0x21, 0x00


	//----- nvinfo : EIATTR_KPARAM_INFO
	.align		4
.L_119:
        /*0038*/ 	.byte	0x04, 0x17
        /*003a*/ 	.short	(.L_121 - .L_120)
.L_120:
        /*003c*/ 	.word	0x00000000
        /*0040*/ 	.short	0x0000
        /*0042*/ 	.short	0x0000
        /*0044*/ 	.byte	0x00, 0xf5, 0x21, 0x00


	//----- nvinfo : EIATTR_SPARSE_MMA_MASK
	.align		4
.L_121:
        /*0048*/ 	.byte	0x03, 0x50
        /*004a*/ 	.short	0x0000


	//----- nvinfo : EIATTR_MAXREG_COUNT
	.align		4
        /*004c*/ 	.byte	0x03, 0x1b
        /*004e*/ 	.short	0x00ff


	//----- nvinfo : EIATTR_NUM_BARRIERS
	.align		4
        /*0050*/ 	.byte	0x02, 0x4c
        /*0052*/ 	.byte	0x01
	.zero		1


	//----- nvinfo : EIATTR_MERCURY_ISA_VERSION
	.align		4
        /*0054*/ 	.byte	0x03, 0x5f
        /*0056*/ 	.short	0x0101


	//----- nvinfo : EIATTR_VRC_CTA_INIT_COUNT
	.align		4
        /*0058*/ 	.byte	0x02, 0x4a
	.zero		1
	.zero		1


	//----- nvinfo : EIATTR_EXIT_INSTR_OFFSETS
	.align		4
        /*005c*/ 	.byte	0x04, 0x1c
        /*005e*/ 	.short	(.L_123 - .L_122)


	//   ....[0]....
.L_122:
        /*0060*/ 	.word	0x000005c0


	//----- nvinfo : EIATTR_CRS_STACK_SIZE
	.align		4
.L_123:
        /*0064*/ 	.byte	0x04, 0x1e
        /*0066*/ 	.short	(.L_125 - .L_124)
.L_124:
        /*0068*/ 	.word	0x00000000


	//----- nvinfo : EIATTR_CBANK_PARAM_SIZE
	.align		4
.L_125:
        /*006c*/ 	.byte	0x03, 0x19
        /*006e*/ 	.short	0x0018


	//----- nvinfo : EIATTR_PARAM_CBANK
	.align		4
        /*0070*/ 	.byte	0x04, 0x0a
        /*0072*/ 	.short	(.L_127 - .L_126)
	.align		4
.L_126:
        /*0074*/ 	.word	index@(.nv.constant0._Z12Update_FluxFPdS_ii)
        /*0078*/ 	.short	0x0380
        /*007a*/ 	.short	0x0018


	//----- nvinfo : EIATTR_SW_WAR
	.align		4
.L_127:
        /*007c*/ 	.byte	0x04, 0x36
        /*007e*/ 	.short	(.L_129 - .L_128)
.L_128:
        /*0080*/ 	.word	0x00000008
.L_129:


//--------------------- .nv.callgraph             --------------------------
	.section	.nv.callgraph,"",@"SHT_CUDA_CALLGRAPH"
	.align	4
	.sectionentsize	8
	.align		4
        /*0000*/ 	.word	0x00000000
	.align		4
        /*0004*/ 	.word	0xffffffff
	.align		4
        /*0008*/ 	.word	0x00000000
	.align		4
        /*000c*/ 	.word	0xfffffffe
	.align		4
        /*0010*/ 	.word	0x00000000
	.align		4
        /*0014*/ 	.word	0xfffffffd
	.align		4
        /*0018*/ 	.word	0x00000000
	.align		4
        /*001c*/ 	.word	0xfffffffc


//--------------------- .text._Z8Update_UPdS_S_S_dii --------------------------
	.section	.text._Z8Update_UPdS_S_S_dii,"ax",@progbits
	.align	128
        .global         _Z8Update_UPdS_S_S_dii
        .type           _Z8Update_UPdS_S_S_dii,@function
        .size           _Z8Update_UPdS_S_S_dii,(.L_x_52 - _Z8Update_UPdS_S_S_dii)
        .other          _Z8Update_UPdS_S_S_dii,@"STO_CUDA_ENTRY STV_DEFAULT"
_Z8Update_UPdS_S_S_dii:
.text._Z8Update_UPdS_S_S_dii:
[----:B------:R-:W-:Y:S01]  /*0000*/  LDC R1, c[0x0][0x37c] ;  /* 0x0000df00ff017b82 */ /* 0x000fe20000000800 */
[----:B------:R-:W0:Y:S07]  /*0010*/  S2R R5, SR_TID.Y ;  /* 0x0000000000057919 */ /* 0x000e2e0000002200 */
[----:B------:R-:W1:Y:S01]  /*0020*/  LDC R2, c[0x0][0x360] ;  /* 0x0000d800ff027b82 */ /* 0x000e620000000800 */
[----:B------:R-:W2:Y:S01]  /*0030*/  LDCU.64 UR8, c[0x0][0x3a8] ;  /* 0x00007500ff0877ac */ /* 0x000ea20008000a00 */
[----:B------:R-:W-:Y:S01]  /*0040*/  BSSY.RECONVERGENT B0, `(.L_x_0) ;  /* 0x000007d000007945 */ /* 0x000fe20003800200 */
[----:B------:R-:W1:Y:S05]  /*0050*/  S2R R3, SR_TID.X ;  /* 0x0000000000037919 */ /* 0x000e6a0000002100 */
[----:B------:R-:W0:Y:S08]  /*0060*/  S2UR UR5, SR_CTAID.Y ;  /* 0x00000000000579c3 */ /* 0x000e300000002600 */
[----:B------:R-:W0:Y:S08]  /*0070*/  LDC R12, c[0x0][0x364] ;  /* 0x0000d900ff0c7b82 */ /* 0x000e300000000800 */
[----:B------:R-:W1:Y:S01]  /*0080*/  S2UR UR4, SR_CTAID.X ;  /* 0x00000000000479c3 */ /* 0x000e620000002500 */
[----:B0-----:R-:W-:-:S05]  /*0090*/  IMAD R12, R12, UR5, R5 ;  /* 0x000000050c0c7c24 */ /* 0x001fca000f8e0205 */
[----:B--2---:R-:W-:Y:S01]  /*00a0*/  ISETP.GE.AND P0, PT, R12, UR9, PT ;  /* 0x000000090c007c0c */ /* 0x004fe2000bf06270 */
[----:B-1----:R-:W-:-:S05]  /*00b0*/  IMAD R2, R2, UR4, R3 ;  /* 0x0000000402027c24 */ /* 0x002fca000f8e0203 */
[----:B------:R-:W-:-:S13]  /*00c0*/  ISETP.GE.OR P0, PT, R2, UR8, P0 ;  /* 0x0000000802007c0c */ /* 0x000fda0008706670 */
[----:B------:R-:W-:Y:S05]  /*00d0*/  @P0 BRA `(.L_x_1) ;  /* 0x0000000400cc0947 */ /* 0x000fea0003800000 */
[----:B------:R-:W-:Y:S01]  /*00e0*/  IMAD R25, R2, 0x30, RZ ;  /* 0x0000003002197824 */ /* 0x000fe200078e02ff */
[----:B------:R-:W0:Y:S01]  /*00f0*/  LDC.64 R8, c[0x0][0x388] ;  /* 0x0000e200ff087b82 */ /* 0x000e220000000a00 */
[----:B------:R-:W-:Y:S01]  /*0100*/  IMAD R28, R12, 0x3, RZ ;  /* 0x000000030c1c7824 */ /* 0x000fe200078e02ff */
[----:B------:R-:W1:Y:S01]  /*0110*/  LDCU.64 UR10, c[0x0][0x388] ;  /* 0x00007100ff0a77ac */ /* 0x000e620008000a00 */
[----:B------:R-:W-:Y:S02]  /*0120*/  ISETP.NE.AND P0, PT, R2, RZ, PT ;  /* 0x000000ff0200720c */ /* 0x000fe40003f05270 */
[C---:B------:R-:W-:Y:S01]  /*0130*/  IMAD.IADD R0, R25.reuse, 0x1, R28 ;  /* 0x0000000119007824 */ /* 0x040fe200078e021c */
[----:B------:R-:W-:Y:S01]  /*0140*/  UIADD3 UR4, UPT, UPT, UR8, -0x1, URZ ;  /* 0xffffffff08047890 */ /* 0x000fe2000fffe0ff */
[----:B------:R-:W-:Y:S01]  /*0150*/  ISETP.NE.AND P1, PT, R12, RZ, PT ;  /* 0x000000ff0c00720c */ /* 0x000fe20003f25270 */
[----:B------:R-:W2:Y:S01]  /*0160*/  LDCU.64 UR6, c[0x0][0x358] ;  /* 0x00006b00ff0677ac */ /* 0x000ea20008000a00 */
[----:B------:R-:W-:Y:S01]  /*0170*/  VIADD R3, R0, 0xffffffd0 ;  /* 0xffffffd000037836 */ /* 0x000fe20000000000 */
[----:B------:R-:W3:Y:S02]  /*0180*/  LDC.64 R6, c[0x0][0x390] ;  /* 0x0000e400ff067b82 */ /* 0x000ee40000000a00 */
[----:B------:R-:W-:Y:S01]  /*0190*/  ISETP.NE.AND P2, PT, R2, UR4, PT ;  /* 0x0000000402007c0c */ /* 0x000fe2000bf45270 */
[----:B------:R-:W-:Y:S01]  /*01a0*/  VIADD R2, R25, 0x30 ;  /* 0x0000003019027836 */ /* 0x000fe20000000000 */
[----:B------:R-:W-:Y:S01]  /*01b0*/  SHF.R.S32.HI R4, RZ, 0x1f, R3 ;  /* 0x0000001fff047819 */ /* 0x000fe20000011403 */
[----:B------:R-:W4:Y:S01]  /*01c0*/  LDCU.64 UR12, c[0x0][0x390] ;  /* 0x00007200ff0c77ac */ /* 0x000f220008000a00 */
[----:B------:R-:W-:-:S02]  /*01d0*/  SEL R3, R28, R3, !P0 ;  /* 0x000000031c037207 */ /* 0x000fc40004000000 */
[----:B------:R-:W-:Y:S01]  /*01e0*/  SEL R17, R25, R2, !P2 ;  /* 0x0000000219117207 */ /* 0x000fe20005000000 */
[----:B------:R-:W-:Y:S01]  /*01f0*/  VIADD R2, R28, 0xfffffffd ;  /* 0xfffffffd1c027836 */ /* 0x000fe20000000000 */
[----:B------:R-:W-:Y:S01]  /*0200*/  SEL R4, R4, RZ, P0 ;  /* 0x000000ff04047207 */ /* 0x000fe20000000000 */
[----:B------:R-:W-:Y:S02]  /*0210*/  IMAD.SHL.U32 R18, R3, 0x8, RZ ;  /* 0x0000000803127824 */ /* 0x000fe400078e00ff */
[----:B------:R-:W-:Y:S01]  /*0220*/  IMAD.IADD R17, R17, 0x1, R28 ;  /* 0x0000000111117824 */ /* 0x000fe200078e021c */
[----:B------:R-:W-:Y:S02]  /*0230*/  SHF.L.U64.HI R16, R3, 0x3, R4 ;  /* 0x0000000303107819 */ /* 0x000fe40000010204 */
[----:B-1----:R-:W-:Y:S02]  /*0240*/  IADD3 R10, P2, PT, R18, UR10, RZ ;  /* 0x0000000a120a7c10 */ /* 0x002fe4000ff5e0ff */
[----:B------:R-:W-:Y:S01]  /*0250*/  SEL R4, R2, RZ, P1 ;  /* 0x000000ff02047207 */ /* 0x000fe20000800000 */
[----:B0-----:R-:W-:Y:S01]  /*0260*/  IMAD.WIDE R2, R17, 0x8, R8 ;  /* 0x0000000811027825 */ /* 0x001fe200078e0208 */
[----:B------:R-:W-:-:S03]  /*0270*/  IADD3.X R11, PT, PT, R16, UR11, RZ, P2, !PT ;  /* 0x0000000b100b7c10 */ /* 0x000fc600097fe4ff */
[----:B------:R-:W-:Y:S01]  /*0280*/  IMAD.IADD R27, R25, 0x1, R4 ;  /* 0x00000001191b7824 */ /* 0x000fe200078e0204 */
[----:B--2---:R-:W2:Y:S04]  /*0290*/  LDG.E.64 R22, desc[UR6][R2.64] ;  /* 0x0000000602167981 */ /* 0x004ea8000c1e1b00 */
[----:B------:R-:W2:Y:S01]  /*02a0*/  LDG.E.64 R10, desc[UR6][R10.64] ;  /* 0x000000060a0a7981 */ /* 0x000ea2000c1e1b00 */
[----:B------:R-:W-:-:S05]  /*02b0*/  IMAD.WIDE R4, R27, 0x8, R8 ;  /* 0x000000081b047825 */ /* 0x000fca00078e0208 */
[----:B------:R-:W5:Y:S01]  /*02c0*/  LDG.E.64 R14, desc[UR6][R4.64] ;  /* 0x00000006040e7981 */ /* 0x000f62000c1e1b00 */
[----:B------:R-:W-:Y:S01]  /*02d0*/  UIADD3 UR4, UPT, UPT, UR9, -0x1, URZ ;  /* 0xffffffff09047890 */ /* 0x000fe2000fffe0ff */
[----:B------:R-:W-:Y:S01]  /*02e0*/  VIADD R19, R28, 0x3 ;  /* 0x000000031c137836 */ /* 0x000fe20000000000 */
[----:B------:R-:W0:Y:S01]  /*02f0*/  LDCU.64 UR14, c[0x0][0x358] ;  /* 0x00006b00ff0e77ac */ /* 0x000e220008000a00 */
[----:B----4-:R-:W-:Y:S01]  /*0300*/  IADD3 R18, P2, PT, R18, UR12, RZ ;  /* 0x0000000c12127c10 */ /* 0x010fe2000ff5e0ff */
[----:B---3--:R-:W-:Y:S02]  /*0310*/  IMAD.WIDE R6, R17, 0x8, R6 ;  /* 0x0000000811067825 */ /* 0x008fe400078e0206 */
[----:B------:R-:W-:Y:S02]  /*0320*/  ISETP.NE.AND P1, PT, R12, UR4, PT ;  /* 0x000000040c007c0c */ /* 0x000fe4000bf25270 */
[----:B------:R-:W1:Y:S02]  /*0330*/  LDC.64 R12, c[0x0][0x398] ;  /* 0x0000e600ff0c7b82 */ /* 0x000e640000000a00 */
[----:B------:R-:W-:Y:S01]  /*0340*/  SEL R20, R28, R19, !P1 ;  /* 0x000000131c147207 */ /* 0x000fe20004800000 */
[----:B------:R-:W3:Y:S01]  /*0350*/  LDCU.64 UR4, c[0x0][0x3a0] ;  /* 0x00007400ff0477ac */ /* 0x000ee20008000a00 */
[----:B------:R-:W-:-:S02]  /*0360*/  IADD3.X R19, PT, PT, R16, UR13, RZ, P2, !PT ;  /* 0x0000000d10137c10 */ /* 0x000fc400097fe4ff */
[----:B------:R-:W4:Y:S01]  /*0370*/  LDG.E.64 R16, desc[UR6][R6.64] ;  /* 0x0000000606107981 */ /* 0x000f22000c1e1b00 */
[----:B------:R-:W-:-:S03]  /*0380*/  IMAD.IADD R25, R25, 0x1, R20 ;  /* 0x0000000119197824 */ /* 0x000fc600078e0214 */
[----:B0-----:R-:W4:Y:S01]  /*0390*/  LDG.E.64 R18, desc[UR14][R18.64] ;  /* 0x0000000e12127981 */ /* 0x001f22000c1e1b00 */
[----:B------:R-:W-:-:S05]  /*03a0*/  IMAD.WIDE R8, R25, 0x8, R8 ;  /* 0x0000000819087825 */ /* 0x000fca00078e0208 */
[----:B------:R-:W3:Y:S01]  /*03b0*/  LDG.E.64 R20, desc[UR6][R8.64] ;  /* 0x0000000608147981 */ /* 0x000ee2000c1e1b00 */
[----:B--2---:R-:W-:Y:S01]  /*03c0*/  DADD R22, R22, R10 ;  /* 0x0000000016167229 */ /* 0x004fe2000000000a */
[----:B-1----:R-:W-:-:S04]  /*03d0*/  IMAD.WIDE R10, R27, 0x8, R12 ;  /* 0x000000081b0a7825 */ /* 0x002fc800078e020c */
[----:B------:R-:W-:-:S03]  /*03e0*/  IMAD.WIDE R12, R25, 0x8, R12 ;  /* 0x00000008190c7825 */ /* 0x000fc600078e020c */
[----:B-----5:R-:W-:Y:S02]  /*03f0*/  DADD R24, R14, R22 ;  /* 0x000000000e187229 */ /* 0x020fe40000000016 */
[----:B------:R-:W2:Y:S04]  /*0400*/  LDG.E.64 R22, desc[UR14][R10.64] ;  /* 0x0000000e0a167981 */ /* 0x000ea8000c1e1b00 */
[----:B------:R-:W2:Y:S01]  /*0410*/  LDG.E.64 R14, desc[UR14][R12.64] ;  /* 0x0000000e0c0e7981 */ /* 0x000ea2000c1e1b00 */
[----:B----4-:R-:W-:Y:S01]  /*0420*/  DADD R16, R16, -R18 ;  /* 0x0000000010107229 */ /* 0x010fe20000000812 */
[----:B------:R-:W0:Y:S01]  /*0430*/  LDC.64 R18, c[0x0][0x380] ;  /* 0x0000e000ff127b82 */ /* 0x000e220000000a00 */
[----:B---3--:R-:W-:-:S06]  /*0440*/  DADD R20, R20, R24 ;  /* 0x0000000014147229 */ /* 0x008fcc0000000018 */
[----:B------:R-:W-:Y:S01]  /*0450*/  DMUL R24, R16, UR4 ;  /* 0x0000000410187c28 */ /* 0x000fe20008000000 */
[----:B------:R-:W-:-:S05]  /*0460*/  VIADD R16, R0, 0xffffffd1 ;  /* 0xffffffd100107836 */ /* 0x000fca0000000000 */
[----:B------:R-:W-:Y:S02]  /*0470*/  SHF.R.S32.HI R17, RZ, 0x1f, R16 ;  /* 0x0000001fff117819 */ /* 0x000fe40000011410 */
[----:B------:R-:W-:Y:S01]  /*0480*/  DFMA R20, R20, 0.25, -R24 ;  /* 0x3fd000001414782b */ /* 0x000fe20000000818 */
[----:B------:R-:W-:Y:S01]  /*0490*/  @!P0 VIADD R16, R28, 0x1 ;  /* 0x000000011c108836 */ /* 0x000fe20000000000 */
[----:B--2---:R-:W-:Y:S01]  /*04a0*/  DADD R14, -R22, R14 ;  /* 0x00000000160e7229 */ /* 0x004fe2000000010e */
[----:B------:R-:W-:Y:S02]  /*04b0*/  SEL R23, R17, RZ, P0 ;  /* 0x000000ff11177207 */ /* 0x000fe40000000000 */
[C---:B------:R-:W-:Y:S02]  /*04c0*/  IMAD.SHL.U32 R17, R16.reuse, 0x8, RZ ;  /* 0x0000000810117824 */ /* 0x040fe400078e00ff */
[----:B------:R-:W-:-:S03]  /*04d0*/  SHF.L.U64.HI R16, R16, 0x3, R23 ;  /* 0x0000000310107819 */ /* 0x000fc60000010217 */
[----:B------:R-:W-:Y:S01]  /*04e0*/  DFMA R24, -R14, UR4, R20 ;  /* 0x000000040e187c2b */ /* 0x000fe20008000114 */
[----:B------:R-:W-:Y:S01]  /*04f0*/  IADD3 R26, P1, PT, R17, UR10, RZ ;  /* 0x0000000a111a7c10 */ /* 0x000fe2000ff3e0ff */
[----:B0-----:R-:W-:-:S03]  /*0500*/  IMAD.WIDE R14, R0, 0x8, R18 ;  /* 0x00000008000e7825 */ /* 0x001fc600078e0212 */
[----:B------:R-:W-:Y:S02]  /*0510*/  IADD3.X R27, PT, PT, R16, UR11, RZ, P1, !PT ;  /* 0x0000000b101b7c10 */ /* 0x000fe40008ffe4ff */
[----:B------:R0:W-:Y:S04]  /*0520*/  STG.E.64 desc[UR14][R14.64], R24 ;  /* 0x000000180e007986 */ /* 0x0001e8000c101b0e */
[----:B------:R-:W2:Y:S04]  /*0530*/  LDG.E.64 R20, desc[UR14][R26.64] ;  /* 0x0000000e1a147981 */ /* 0x000ea8000c1e1b00 */
[----:B------:R-:W3:Y:S04]  /*0540*/  LDG.E.64 R22, desc[UR14][R4.64+0x8] ;  /* 0x0000080e04167981 */ /* 0x000ee8000c1e1b00 */
[----:B0-----:R-:W2:Y:S01]  /*0550*/  LDG.E.64 R24, desc[UR14][R2.64+0x8] ;  /* 0x0000080e02187981 */ /* 0x001ea2000c1e1b00 */
[----:B------:R-:W-:-:S04]  /*0560*/  IADD3 R18, P1, PT, R17, UR12, RZ ;  /* 0x0000000c11127c10 */ /* 0x000fc8000ff3e0ff */
[----:B------:R-:W-:-:S05]  /*0570*/  IADD3.X R19, PT, PT, R16, UR13, RZ, P1, !PT ;  /* 0x0000000d10137c10 */ /* 0x000fca0008ffe4ff */
[----:B------:R-:W4:Y:S04]  /*0580*/  LDG.E.64 R16, desc[UR14][R18.64] ;  /* 0x0000000e12107981 */ /* 0x000f28000c1e1b00 */
[----:B------:R-:W4:Y:S01]  /*0590*/  LDG.E.64 R18, desc[UR14][R6.64+0x8] ;  /* 0x0000080e06127981 */ /* 0x000f22000c1e1b00 */
[----:B--2---:R-:W-:-:S03]  /*05a0*/  DADD R26, R24, R20 ;  /* 0x00000000181a7229 */ /* 0x004fc60000000014 */
[----:B------:R-:W2:Y:S04]  /*05b0*/  LDG.E.64 R20, desc[UR14][R8.64+0x8] ;  /* 0x0000080e08147981 */ /* 0x000ea8000c1e1b00 */
[----:B------:R-:W5:Y:S01]  /*05c0*/  LDG.E.64 R24, desc[UR14][R10.64+0x8] ;  /* 0x0000080e0a187981 */ /* 0x000f62000c1e1b00 */
[----:B---3--:R-:W-:-:S03]  /*05d0*/  DADD R22, R22, R26 ;  /* 0x0000000016167229 */ /* 0x008fc6000000001a */
[----:B------:R-:W5:Y:S01]  /*05e0*/  LDG.E.64 R26, desc[UR14][R12.64+0x8] ;  /* 0x0000080e0c1a7981 */ /* 0x000f62000c1e1b00 */
[----:B------:R-:W-:Y:S01]  /*05f0*/  VIADD R0, R0, 0xffffffd2 ;  /* 0xffffffd200007836 */ /* 0x000fe20000000000 */
[----:B----4-:R-:W-:-:S04]  /*0600*/  DADD R16, R18, -R16 ;  /* 0x0000000012107229 */ /* 0x010fc80000000810 */
[----:B------:R-:W-:Y:S01]  /*0610*/  SHF.R.S32.HI R18, RZ, 0x1f, R0 ;  /* 0x0000001fff127819 */ /* 0x000fe20000011400 */
[----:B------:R-:W-:-:S03]  /*0620*/  @!P0 VIADD R0, R28, 0x2 ;  /* 0x000000021c008836 */ /* 0x000fc60000000000 */
[----:B------:R-:W-:Y:S01]  /*0630*/  DMUL R16, R16, UR4 ;  /* 0x0000000410107c28 */ /* 0x000fe20008000000 */
[----:B------:R-:W-:Y:S01]  /*0640*/  SEL R19, R18, RZ, P0 ;  /* 0x000000ff12137207 */ /* 0x000fe20000000000 */
[----:B--2---:R-:W-:Y:S02]  /*0650*/  DADD R20, R20, R22 ;  /* 0x0000000014147229 */ /* 0x004fe40000000016 */
[----:B-----5:R-:W-:-:S06]  /*0660*/  DADD R24, -R24, R26 ;  /* 0x0000000018187229 */ /* 0x020fcc000000011a */
[----:B------:R-:W-:Y:S01]  /*0670*/  DFMA R16, R20, 0.25, -R16 ;  /* 0x3fd000001410782b */ /* 0x000fe20000000810 */
[C---:B------:R-:W-:Y:S01]  /*0680*/  IMAD.SHL.U32 R20, R0.reuse, 0x8, RZ ;  /* 0x0000000800147824 */ /* 0x040fe200078e00ff */
[----:B------:R-:W-:-:S04]  /*0690*/  SHF.L.U64.HI R0, R0, 0x3, R19 ;  /* 0x0000000300007819 */ /* 0x000fc80000010213 */
[----:B------:R-:W-:Y:S02]  /*06a0*/  IADD3 R18, P0, PT, R20, UR10, RZ ;  /* 0x0000000a14127c10 */ /* 0x000fe4000ff1e0ff */
[----:B------:R-:W-:Y:S02]  /*06b0*/  DFMA R24, -R24, UR4, R16 ;  /* 0x0000000418187c2b */ /* 0x000fe40008000110 */
[----:B------:R-:W-:Y:S02]  /*06c0*/  IADD3.X R19, PT, PT, R0, UR11, RZ, P0, !PT ;  /* 0x0000000b00137c10 */ /* 0x000fe400087fe4ff */
[----:B------:R-:W-:-:S03]  /*06d0*/  IADD3 R16, P0, PT, R20, UR12, RZ ;  /* 0x0000000c14107c10 */ /* 0x000fc6000ff1e0ff */
[----:B------:R0:W-:Y:S01]  /*06e0*/  STG.E.64 desc[UR14][R14.64+0x8], R24 ;  /* 0x000008180e007986 */ /* 0x0001e2000c101b0e */
[----:B------:R-:W-:-:S03]  /*06f0*/  IADD3.X R17, PT, PT, R0, UR13, RZ, P0, !PT ;  /* 0x0000000d00117c10 */ /* 0x000fc600087fe4ff */
[----:B------:R-:W2:Y:S04]  /*0700*/  LDG.E.64 R2, desc[UR14][R2.64+0x10] ;  /* 0x0000100e02027981 */ /* 0x000ea8000c1e1b00 */
[----:B------:R-:W2:Y:S04]  /*0710*/  LDG.E.64 R18, desc[UR14][R18.64] ;  /* 0x0000000e12127981 */ /* 0x000ea8000c1e1b00 */
[----:B------:R-:W3:Y:S04]  /*0720*/  LDG.E.64 R4, desc[UR14][R4.64+0x10] ;  /* 0x0000100e04047981 */ /* 0x000ee8000c1e1b00 */
[----:B------:R-:W4:Y:S04]  /*0730*/  LDG.E.64 R6, desc[UR14][R6.64+0x10] ;  /* 0x0000100e06067981 */ /* 0x000f28000c1e1b00 */
[----:B------:R-:W4:Y:S04]  /*0740*/  LDG.E.64 R16, desc[UR14][R16.64] ;  /* 0x0000000e10107981 */ /* 0x000f28000c1e1b00 */
[----:B------:R-:W5:Y:S04]  /*0750*/  LDG.E.64 R8, desc[UR14][R8.64+0x10] ;  /* 0x0000100e08087981 */ /* 0x000f68000c1e1b00 */
[----:B------:R-:W5:Y:S04]  /*0760*/  LDG.E.64 R10, desc[UR14][R10.64+0x10] ;  /* 0x0000100e0a0a7981 */ /* 0x000f68000c1e1b00 */
[----:B------:R-:W5:Y:S01]  /*0770*/  LDG.E.64 R12, desc[UR14][R12.64+0x10] ;  /* 0x0000100e0c0c7981 */ /* 0x000f62000c1e1b00 */
[----:B--2---:R-:W-:-:S08]  /*0780*/  DADD R20, R2, R18 ;  /* 0x0000000002147229 */ /* 0x004fd00000000012 */
[----:B---3--:R-:W-:Y:S02]  /*0790*/  DADD R20, R4, R20 ;  /* 0x0000000004147229 */ /* 0x008fe40000000014 */
[----:B----4-:R-:W-:-:S06]  /*07a0*/  DADD R2, R6, -R16 ;  /* 0x0000000006027229 */ /* 0x010fcc0000000810 */
[----:B-----5:R-:W-:Y:S02]  /*07b0*/  DADD R20, R8, R20 ;  /* 0x0000000008147229 */ /* 0x020fe40000000014 */
[----:B------:R-:W-:Y:S02]  /*07c0*/  DMUL R18, R2, UR4 ;  /* 0x0000000402127c28 */ /* 0x000fe40008000000 */
[----:B------:R-:W-:-:S06]  /*07d0*/  DADD R2, -R10, R12 ;  /* 0x000000000a027229 */ /* 0x000fcc000000010c */
[----:B------:R-:W-:-:S08]  /*07e0*/  DFMA R18, R20, 0.25, -R18 ;  /* 0x3fd000001412782b */ /* 0x000fd00000000812 */
[----:B------:R-:W-:-:S07]  /*07f0*/  DFMA R2, -R2, UR4, R18 ;  /* 0x0000000402027c2b */ /* 0x000fce0008000112 */
[----:B------:R0:W-:Y:S04]  /*0800*/  STG.E.64 desc[UR14][R14.64+0x10], R2 ;  /* 0x000010020e007986 */ /* 0x0001e8000c101b0e */
.L_x_1:
[----:B------:R-:W-:Y:S05]  /*0810*/  BSYNC.RECONVERGENT B0 ;  /* 0x0000000000007941 */ /* 0x000fea0003800200 */
.L_x_0:
[----:B------:R-:W-:Y:S06]  /*0820*/  BAR.SYNC.DEFER_BLOCKING 0x0 ;  /* 0x0000000000007b1d */ /* 0x000fec0000010000 */
[----:B------:R-:W-:Y:S05]  /*0830*/  EXIT ;  /* 0x000000000000794d */ /* 0x000fea0003800000 */
.L_x_2:
[----:B------:R-:W-:-:S00]  /*0840*/  BRA `(.L_x_2) ;  /* 0xfffffffc00fc7947 */ /* 0x000fc0000383ffff */
[----:B------:R-:W-:-:S00]  /*0850*/  NOP ;  /* 0x0000000000007918 */ /* 0x000fc00000000000 */
        /* <DEDUP_REMOVED lines=10> */
.L_x_52:


//--------------------- .text._Z12ReductionMaxPdS_ --------------------------
	.section	.text._Z12ReductionMaxPdS_,"ax",@progbits
	.align	128
        .global         _Z12ReductionMaxPdS_
        .type           _Z12ReductionMaxPdS_,@function
        .size           _Z12ReductionMaxPdS_,(.L_x_53 - _Z12ReductionMaxPdS_)
        .other          _Z12ReductionMaxPdS_,@"STO_CUDA_ENTRY STV_DEFAULT"
_Z12ReductionMaxPdS_:
.text._Z12ReductionMaxPdS_:
[----:B------:R-:W-:Y:S01]  /*0000*/  LDC R1, c[0x0][0x37c] ;  /* 0x0000df00ff017b82 */ /* 0x000fe20000000800 */
[----:B------:R-:W0:Y:S07]  /*0010*/  S2R R9, SR_TID.X ;  /* 0x0000000000097919 */ /* 0x000e2e0000002100 */
[----:B------:R-:W0:Y:S01]  /*0020*/  S2UR UR8, SR_CTAID.X ;  /* 0x00000000000879c3 */ /* 0x000e220000002500 */
[----:B------:R-:W1:Y:S01]  /*0030*/  LDCU.64 UR6, c[0x0][0x358] ;  /* 0x00006b00ff0677ac */ /* 0x000e620008000a00 */
[----:B------:R-:W2:Y:S01]  /*0040*/  S2R R0, SR_CTAID.Y ;  /* 0x0000000000007919 */ /* 0x000ea20000002600 */
[----:B------:R-:W3:Y:S05]  /*0050*/  S2R R6, SR_TID.Y ;  /* 0x0000000000067919 */ /* 0x000eea0000002200 */
[----:B------:R-:W0:Y:S01]  /*0060*/  LDC R8, c[0x0][0x360] ;  /* 0x0000d800ff087b82 */ /* 0x000e220000000800 */
[----:B------:R-:W3:Y:S07]  /*0070*/  LDCU UR9, c[0x0][0x364] ;  /* 0x00006c80ff0977ac */ /* 0x000eee0008000800 */
[----:B------:R-:W2:Y:S08]  /*0080*/  LDC R3, c[0x0][0x374] ;  /* 0x0000dd00ff037b82 */ /* 0x000eb00000000800 */
[----:B------:R-:W4:Y:S01]  /*0090*/  LDC.64 R4, c[0x0][0x380] ;  /* 0x0000e000ff047b82 */ /* 0x000f220000000a00 */
[----:B0-----:R-:W-:-:S04]  /*00a0*/  IMAD R2, R8, UR8, R9 ;  /* 0x0000000808027c24 */ /* 0x001fc8000f8e0209 */
[----:B--2---:R-:W-:-:S04]  /*00b0*/  IMAD R2, R2, R3, R0 ;  /* 0x0000000302027224 */ /* 0x004fc800078e0200 */
[----:B---3--:R-:W-:-:S04]  /*00c0*/  IMAD R7, R2, UR9, R6 ;  /* 0x0000000902077c24 */ /* 0x008fc8000f8e0206 */
[----:B----4-:R-:W-:-:S06]  /*00d0*/  IMAD.WIDE R4, R7, 0x8, R4 ;  /* 0x0000000807047825 */ /* 0x010fcc00078e0204 */
[----:B-1----:R-:W2:Y:S01]  /*00e0*/  LDG.E.64 R4, desc[UR6][R4.64] ;  /* 0x0000000604047981 */ /* 0x002ea2000c1e1b00 */
[----:B------:R-:W0:Y:S01]  /*00f0*/  S2UR UR5, SR_CgaCtaId ;  /* 0x00000000000579c3 */ /* 0x000e220000008800 */
[----:B------:R-:W-:Y:S01]  /*0100*/  IMAD R8, R8, UR9, RZ ;  /* 0x0000000908087c24 */ /* 0x000fe2000f8e02ff */
[----:B------:R-:W-:Y:S01]  /*0110*/  UMOV UR4, 0x400 ;  /* 0x0000040000047882 */ /* 0x000fe20000000000 */
[----:B------:R-:W-:-:S03]  /*0120*/  IMAD R2, R9, UR9, R6 ;  /* 0x0000000909027c24 */ /* 0x000fc6000f8e0206 */
[----:B------:R-:W-:Y:S02]  /*0130*/  ISETP.GE.U32.AND P0, PT, R8, 0x2, PT ;  /* 0x000000020800780c */ /* 0x000fe40003f06070 */
[----:B------:R-:W-:Y:S01]  /*0140*/  ISETP.NE.AND P1, PT, R2, RZ, PT ;  /* 0x000000ff0200720c */ /* 0x000fe20003f25270 */
[----:B0-----:R-:W-:-:S06]  /*0150*/  ULEA UR4, UR5, UR4, 0x18 ;  /* 0x0000000405047291 */ /* 0x001fcc000f8ec0ff */
[----:B------:R-:W-:-:S05]  /*0160*/  LEA R9, R2, UR4, 0x3 ;  /* 0x0000000402097c11 */ /* 0x000fca000f8e18ff */
[----:B--2---:R0:W-:Y:S01]  /*0170*/  STS.64 [R9], R4 ;  /* 0x0000000409007388 */ /* 0x0041e20000000a00 */
[----:B------:R-:W-:Y:S06]  /*0180*/  BAR.SYNC.DEFER_BLOCKING 0x0 ;  /* 0x0000000000007b1d */ /* 0x000fec0000010000 */
[----:B------:R-:W-:Y:S05]  /*0190*/  @!P0 BRA `(.L_x_3) ;  /* 0x0000000000588947 */ /* 0x000fea0003800000 */
[----:B------:R-:W-:-:S05]  /*01a0*/  UMOV UR4, 0x1 ;  /* 0x0000000100047882 */ /* 0x000fca0000000000 */
.L_x_4:
[----:B------:R-:W-:Y:S01]  /*01b0*/  IMAD.U32 R6, RZ, RZ, UR4 ;  /* 0x00000004ff067e24 */ /* 0x000fe2000f8e00ff */
[----:B------:R-:W-:-:S03]  /*01c0*/  USHF.L.U32 UR4, UR4, 0x1, URZ ;  /* 0x0000000104047899 */ /* 0x000fc600080006ff */
[----:B0-----:R-:W-:Y:S01]  /*01d0*/  IMAD.IADD R5, R2, 0x1, R6 ;  /* 0x0000000102057824 */ /* 0x001fe200078e0206 */
[----:B------:R-:W-:-:S06]  /*01e0*/  UIADD3 UR5, UPT, UPT, UR4, 0x3fffff, URZ ;  /* 0x003fffff04057890 */ /* 0x000fcc000fffe0ff */
[----:B------:R-:W-:-:S04]  /*01f0*/  LOP3.LUT P0, RZ, R2, UR5, RZ, 0xc0, !PT ;  /* 0x0000000502ff7c12 */ /* 0x000fc8000f80c0ff */
[----:B------:R-:W-:-:S13]  /*0200*/  ISETP.GE.U32.OR P0, PT, R5, R8, P0 ;  /* 0x000000080500720c */ /* 0x000fda0000706470 */
[----:B------:R-:W-:Y:S01]  /*0210*/  @!P0 LEA R6, R6, R9, 0x3 ;  /* 0x0000000906068211 */ /* 0x000fe200078e18ff */
[----:B------:R-:W0:Y:S05]  /*0220*/  @!P0 LDS.64 R4, [R9] ;  /* 0x0000000009048984 */ /* 0x000e2a0000000a00 */
[----:B------:R-:W1:Y:S01]  /*0230*/  @!P0 LDS.64 R6, [R6] ;  /* 0x0000000006068984 */ /* 0x000e620000000a00 */
[----:B0-----:R-:W-:Y:S01]  /*0240*/  @!P0 IMAD.MOV.U32 R10, RZ, RZ, R5 ;  /* 0x000000ffff0a8224 */ /* 0x001fe200078e0005 */
[----:B-1----:R-:W-:Y:S01]  /*0250*/  @!P0 DSETP.MAX.AND P2, P3, R4, R6, PT ;  /* 0x000000060400822a */ /* 0x002fe20003b4f000 */
[----:B------:R-:W-:Y:S01]  /*0260*/  @!P0 MOV R11, R7 ;  /* 0x00000007000b8202 */ /* 0x000fe20000000f00 */
[----:B------:R-:W-:-:S04]  /*0270*/  @!P0 IMAD.MOV.U32 R5, RZ, RZ, R6 ;  /* 0x000000ffff058224 */ /* 0x000fc800078e0006 */
[----:B------:R-:W-:Y:S02]  /*0280*/  @!P0 FSEL R10, R10, R11, P2 ;  /* 0x0000000b0a0a8208 */ /* 0x000fe40001000000 */
[----:B------:R-:W-:Y:S02]  /*0290*/  @!P0 LOP3.LUT R11, R11, 0x80000, RZ, 0xfc, !PT ;  /* 0x000800000b0b8812 */ /* 0x000fe400078efcff */
[----:B------:R-:W-:Y:S02]  /*02a0*/  @!P0 SEL R4, R4, R5, P2 ;  /* 0x0000000504048207 */ /* 0x000fe40001000000 */
[----:B------:R-:W-:-:S05]  /*02b0*/  @!P0 SEL R5, R11, R10, P3 ;  /* 0x0000000a0b058207 */ /* 0x000fca0001800000 */
[----:B------:R1:W-:Y:S01]  /*02c0*/  @!P0 STS.64 [R9], R4 ;  /* 0x0000000409008388 */ /* 0x0003e20000000a00 */
[----:B------:R-:W-:Y:S01]  /*02d0*/  BAR.SYNC.DEFER_BLOCKING 0x0 ;  /* 0x0000000000007b1d */ /* 0x000fe20000010000 */
[----:B------:R-:W-:-:S13]  /*02e0*/  ISETP.LE.U32.AND P0, PT, R8, UR4, PT ;  /* 0x0000000408007c0c */ /* 0x000fda000bf03070 */
[----:B-1----:R-:W-:Y:S05]  /*02f0*/  @!P0 BRA `(.L_x_4) ;  /* 0xfffffffc00ac8947 */ /* 0x002fea000383ffff */
.L_x_3:
[----:B------:R-:W-:Y:S05]  /*0300*/  @P1 EXIT ;  /* 0x000000000000194d */ /* 0x000fea0003800000 */
[----:B------:R-:W1:Y:S01]  /*0310*/  S2UR UR5, SR_CgaCtaId ;  /* 0x00000000000579c3 */ /* 0x000e620000008800 */
[----:B------:R-:W-:Y:S01]  /*0320*/  UMOV UR4, 0x400 ;  /* 0x0000040000047882 */ /* 0x000fe20000000000 */
[----:B------:R-:W-:-:S06]  /*0330*/  IMAD R3, R3, UR8, R0 ;  /* 0x0000000803037c24 */ /* 0x000fcc000f8e0200 */
[----:B------:R-:W2:Y:S01]  /*0340*/  LDC.64 R6, c[0x0][0x388] ;  /* 0x0000e200ff067b82 */ /* 0x000ea20000000a00 */
[----:B-1----:R-:W-:Y:S01]  /*0350*/  ULEA UR4, UR5, UR4, 0x18 ;  /* 0x0000000405047291 */ /* 0x002fe2000f8ec0ff */
[----:B--2---:R-:W-:-:S08]  /*0360*/  IMAD.WIDE.U32 R2, R3, 0x8, R6 ;  /* 0x0000000803027825 */ /* 0x004fd000078e0006 */
[----:B0-----:R-:W0:Y:S04]  /*0370*/  LDS.64 R4, [UR4] ;  /* 0x00000004ff047984 */ /* 0x001e280008000a00 */
[----:B0-----:R-:W-:Y:S01]  /*0380*/  STG.E.64 desc[UR6][R2.64], R4 ;  /* 0x0000000402007986 */ /* 0x001fe2000c101b06 */
[----:B------:R-:W-:Y:S05]  /*0390*/  EXIT ;  /* 0x000000000000794d */ /* 0x000fea0003800000 */
.L_x_5:
        /* <DEDUP_REMOVED lines=14> */
.L_x_53:


//--------------------- .text._Z13CNF_ConditionPdS_S_dd --------------------------
	.section	.text._Z13CNF_ConditionPdS_S_dd,"ax",@progbits
	.align	128
        .global         _Z13CNF_ConditionPdS_S_dd
        .type           _Z13CNF_ConditionPdS_S_dd,@function
        .size           _Z13CNF_ConditionPdS_S_dd,(.L_x_49 - _Z13CNF_ConditionPdS_S_dd)
        .other          _Z13CNF_ConditionPdS_S_dd,@"STO_CUDA_ENTRY STV_DEFAULT"
_Z13CNF_ConditionPdS_S_dd:
.text._Z13CNF_ConditionPdS_S_dd:
[----:B------:R-:W-:Y:S01]  /*0000*/  LDC R1, c[0x0][0x37c] ;  /* 0x0000df00ff017b82 */ /* 0x000fe20000000800 */
[----:B------:R-:W0:Y:S07]  /*0010*/  S2R R4, SR_TID.Y ;  /* 0x0000000000047919 */ /* 0x000e2e0000002200 */
[----:B------:R-:W1:Y:S01]  /*0020*/  LDC R7, c[0x0][0x360] ;  /* 0x0000d800ff077b82 */ /* 0x000e620000000800 */
[----:B------:R-:W2:Y:S01]  /*0030*/  LDCU.64 UR8, c[0x0][0x3a0] ;  /* 0x00007400ff0877ac */ /* 0x000ea20008000a00 */
[----:B------:R-:W-:Y:S01]  /*0040*/  BSSY.RECONVERGENT B0, `(.L_x_6) ;  /* 0x0000061000007945 */ /* 0x000fe20003800200 */
[----:B------:R-:W1:Y:S01]  /*0050*/  S2R R0, SR_TID.X ;  /* 0x0000000000007919 */ /* 0x000e620000002100 */
[----:B------:R-:W3:Y:S04]  /*0060*/  LDCU.64 UR10, c[0x0][0x398] ;  /* 0x00007300ff0a77ac */ /* 0x000ee80008000a00 */
[----:B------:R-:W0:Y:S08]  /*0070*/  S2UR UR5, SR_CTAID.Y ;  /* 0x00000000000579c3 */ /* 0x000e300000002600 */
[----:B------:R-:W0:Y:S01]  /*0080*/  LDC R5, c[0x0][0x364] ;  /* 0x0000d900ff057b82 */ /* 0x000e220000000800 */
[----:B------:R-:W4:Y:S07]  /*0090*/  LDCU UR6, c[0x0][0x374] ;  /* 0x00006e80ff0677ac */ /* 0x000f2e0008000800 */
[----:B------:R-:W1:Y:S01]  /*00a0*/  S2UR UR4, SR_CTAID.X ;  /* 0x00000000000479c3 */ /* 0x000e620000002500 */
[----:B0-----:R-:W-:-:S04]  /*00b0*/  IMAD R4, R5, UR5, R4 ;  /* 0x0000000505047c24 */ /* 0x001fc8000f8e0204 */
[----:B------:R-:W2:Y:S01]  /*00c0*/  I2F.F64.U32 R8, R4 ;  /* 0x0000000400087312 */ /* 0x000ea20000201800 */
[----:B-1----:R-:W-:Y:S01]  /*00d0*/  IMAD R7, R7, UR4, R0 ;  /* 0x0000000407077c24 */ /* 0x002fe2000f8e0200 */
[----:B------:R-:W0:Y:S01]  /*00e0*/  LDCU.64 UR4, c[0x0][0x358] ;  /* 0x00006b00ff0477ac */ /* 0x000e220008000a00 */
[----:B----4-:R-:W-:-:S05]  /*00f0*/  IMAD R0, R5, UR6, RZ ;  /* 0x0000000605007c24 */ /* 0x010fca000f8e02ff */
[----:B------:R-:W3:Y:S01]  /*0100*/  I2F.F64 R2, R7 ;  /* 0x0000000700027312 */ /* 0x000ee20000201c00 */
[----:B------:R-:W-:Y:S01]  /*0110*/  IMAD R5, R7, R0, RZ ;  /* 0x0000000007057224 */ /* 0x000fe200078e02ff */
[----:B--2---:R-:W-:-:S06]  /*0120*/  DSETP.GEU.AND P0, PT, R8, UR8, PT ;  /* 0x0000000808007e2a */ /* 0x004fcc000bf0e000 */
[----:B---3--:R-:W-:-:S14]  /*0130*/  DSETP.GEU.OR P0, PT, R2, UR10, P0 ;  /* 0x0000000a02007e2a */ /* 0x008fdc000870e400 */
[----:B0-----:R-:W-:Y:S05]  /*0140*/  @P0 BRA `(.L_x_7) ;  /* 0x0000000400400947 */ /* 0x001fea0003800000 */
[----:B------:R-:W0:Y:S01]  /*0150*/  LDC.64 R16, c[0x0][0x380] ;  /* 0x0000e000ff107b82 */ /* 0x000e220000000a00 */
[----:B------:R-:W-:-:S04]  /*0160*/  IMAD R3, R7, 0x10, R4 ;  /* 0x0000001007037824 */ /* 0x000fc800078e0204 */
[----:B------:R-:W-:-:S04]  /*0170*/  IMAD R3, R3, 0x3, RZ ;  /* 0x0000000303037824 */ /* 0x000fc800078e02ff */
[----:B0-----:R-:W-:-:S05]  /*0180*/  IMAD.WIDE R16, R3, 0x8, R16 ;  /* 0x0000000803107825 */ /* 0x001fca00078e0210 */
[----:B------:R-:W2:Y:S04]  /*0190*/  LDG.E.64 R14, desc[UR4][R16.64] ;  /* 0x00000004100e7981 */ /* 0x000ea8000c1e1b00 */
[----:B------:R-:W3:Y:S01]  /*01a0*/  LDG.E.64 R6, desc[UR4][R16.64+0x8] ;  /* 0x0000080410067981 */ /* 0x000ee2000c1e1b00 */
[----:B------:R-:W-:Y:S01]  /*01b0*/  IMAD.MOV.U32 R2, RZ, RZ, 0x1 ;  /* 0x00000001ff027424 */ /* 0x000fe200078e00ff */
[----:B------:R-:W-:Y:S01]  /*01c0*/  BSSY.RECONVERGENT B1, `(.L_x_8) ;  /* 0x0000016000017945 */ /* 0x000fe20003800200 */
[----:B--2---:R-:W0:Y:S01]  /*01d0*/  MUFU.RCP64H R3, R15 ;  /* 0x0000000f00037308 */ /* 0x004e220000001800 */
[----:B---3--:R-:W-:-:S03]  /*01e0*/  FSETP.GEU.AND P1, PT, |R7|, 6.5827683646048100446e-37, PT ;  /* 0x036000000700780b */ /* 0x008fc60003f2e200 */
[----:B0-----:R-:W-:-:S08]  /*01f0*/  DFMA R8, -R14, R2, 1 ;  /* 0x3ff000000e08742b */ /* 0x001fd00000000102 */
[----:B------:R-:W-:-:S08]  /*0200*/  DFMA R8, R8, R8, R8 ;  /* 0x000000080808722b */ /* 0x000fd00000000008 */
[----:B------:R-:W-:-:S08]  /*0210*/  DFMA R8, R2, R8, R2 ;  /* 0x000000080208722b */ /* 0x000fd00000000002 */
[----:B------:R-:W-:-:S08]  /*0220*/  DFMA R2, -R14, R8, 1 ;  /* 0x3ff000000e02742b */ /* 0x000fd00000000108 */
[----:B------:R-:W-:-:S08]  /*0230*/  DFMA R2, R8, R2, R8 ;  /* 0x000000020802722b */ /* 0x000fd00000000008 */
[----:B------:R-:W-:-:S08]  /*0240*/  DMUL R8, R6, R2 ;  /* 0x0000000206087228 */ /* 0x000fd00000000000 */
[----:B------:R-:W-:-:S08]  /*0250*/  DFMA R10, -R14, R8, R6 ;  /* 0x000000080e0a722b */ /* 0x000fd00000000106 */
[----:B------:R-:W-:-:S10]  /*0260*/  DFMA R2, R2, R10, R8 ;  /* 0x0000000a0202722b */ /* 0x000fd40000000008 */
[----:B------:R-:W-:-:S05]  /*0270*/  FFMA R0, RZ, R15, R3 ;  /* 0x0000000fff007223 */ /* 0x000fca0000000003 */
[----:B------:R-:W-:-:S13]  /*0280*/  FSETP.GT.AND P0, PT, |R0|, 1.469367938527859385e-39, PT ;  /* 0x001000000000780b */ /* 0x000fda0003f04200 */
[----:B------:R-:W-:Y:S05]  /*0290*/  @P0 BRA P1, `(.L_x_9) ;  /* 0x0000000000200947 */ /* 0x000fea0000800000 */
[----:B------:R-:W-:Y:S01]  /*02a0*/  IMAD.MOV.U32 R8, RZ, RZ, R6 ;  /* 0x000000ffff087224 */ /* 0x000fe200078e0006 */
[----:B------:R-:W-:Y:S01]  /*02b0*/  MOV R0, 0x300 ;  /* 0x0000030000007802 */ /* 0x000fe20000000f00 */
[----:B------:R-:W-:Y:S02]  /*02c0*/  IMAD.MOV.U32 R9, RZ, RZ, R7 ;  /* 0x000000ffff097224 */ /* 0x000fe400078e0007 */
[----:B------:R-:W-:Y:S02]  /*02d0*/  IMAD.MOV.U32 R10, RZ, RZ, R14 ;  /* 0x000000ffff0a7224 */ /* 0x000fe400078e000e */
[----:B------:R-:W-:-:S07]  /*02e0*/  IMAD.MOV.U32 R11, RZ, RZ, R15 ;  /* 0x000000ffff0b7224 */ /* 0x000fce00078e000f */
[----:B------:R-:W-:Y:S05]  /*02f0*/  CALL.REL.NOINC `($__internal_0_$__cuda_sm20_div_rn_f64_full) ;  /* 0x0000000000f87944 */ /* 0x000fea0003c00000 */
[----:B------:R-:W-:Y:S01]  /*0300*/  MOV R2, R8 ;  /* 0x0000000800027202 */ /* 0x000fe20000000f00 */
[----:B------:R-:W-:-:S07]  /*0310*/  IMAD.MOV.U32 R3, RZ, RZ, R9 ;  /* 0x000000ffff037224 */ /* 0x000fce00078e0009 */
.L_x_9:
[----:B------:R-:W-:Y:S05]  /*0320*/  BSYNC.RECONVERGENT B1 ;  /* 0x0000000000017941 */ /* 0x000fea0003800200 */
.L_x_8:
[----:B------:R-:W2:Y:S01]  /*0330*/  LDG.E.64 R16, desc[UR4][R16.64+0x10] ;  /* 0x0000100410107981 */ /* 0x000ea2000c1e1b00 */
[----:B------:R-:W0:Y:S01]  /*0340*/  MUFU.RCP64H R7, R15 ;  /* 0x0000000f00077308 */ /* 0x000e220000001800 */
[----:B------:R-:W-:Y:S01]  /*0350*/  IMAD.MOV.U32 R6, RZ, RZ, 0x1 ;  /* 0x00000001ff067424 */ /* 0x000fe200078e00ff */
[----:B------:R-:W-:Y:S05]  /*0360*/  BSSY.RECONVERGENT B1, `(.L_x_10) ;  /* 0x0000015000017945 */ /* 0x000fea0003800200 */
[----:B0-----:R-:W-:-:S08]  /*0370*/  DFMA R8, -R14, R6, 1 ;  /* 0x3ff000000e08742b */ /* 0x001fd00000000106 */
[----:B------:R-:W-:-:S08]  /*0380*/  DFMA R8, R8, R8, R8 ;  /* 0x000000080808722b */ /* 0x000fd00000000008 */
[----:B------:R-:W-:-:S08]  /*0390*/  DFMA R8, R6, R8, R6 ;  /* 0x000000080608722b */ /* 0x000fd00000000006 */
[----:B------:R-:W-:-:S08]  /*03a0*/  DFMA R6, -R14, R8, 1 ;  /* 0x3ff000000e06742b */ /* 0x000fd00000000108 */
[----:B------:R-:W-:-:S08]  /*03b0*/  DFMA R10, R8, R6, R8 ;  /* 0x00000006080a722b */ /* 0x000fd00000000008 */
[----:B--2---:R-:W-:Y:S01]  /*03c0*/  DMUL R6, R10, R16 ;  /* 0x000000100a067228 */ /* 0x004fe20000000000 */
[----:B------:R-:W-:-:S07]  /*03d0*/  FSETP.GEU.AND P1, PT, |R17|, 6.5827683646048100446e-37, PT ;  /* 0x036000001100780b */ /* 0x000fce0003f2e200 */
[----:B------:R-:W-:-:S08]  /*03e0*/  DFMA R8, -R14, R6, R16 ;  /* 0x000000060e08722b */ /* 0x000fd00000000110 */
[----:B------:R-:W-:-:S10]  /*03f0*/  DFMA R6, R10, R8, R6 ;  /* 0x000000080a06722b */ /* 0x000fd40000000006 */
[----:B------:R-:W-:-:S05]  /*0400*/  FFMA R0, RZ, R15, R7 ;  /* 0x0000000fff007223 */ /* 0x000fca0000000007 */
[----:B------:R-:W-:-:S13]  /*0410*/  FSETP.GT.AND P0, PT, |R0|, 1.469367938527859385e-39, PT ;  /* 0x001000000000780b */ /* 0x000fda0003f04200 */
[----:B------:R-:W-:Y:S05]  /*0420*/  @P0 BRA P1, `(.L_x_11) ;  /* 0x0000000000200947 */ /* 0x000fea0000800000 */
[----:B------:R-:W-:Y:S01]  /*0430*/  IMAD.MOV.U32 R8, RZ, RZ, R16 ;  /* 0x000000ffff087224 */ /* 0x000fe200078e0010 */
[----:B------:R-:W-:Y:S01]  /*0440*/  MOV R11, R15 ;  /* 0x0000000f000b7202 */ /* 0x000fe20000000f00 */
[----:B------:R-:W-:Y:S01]  /*0450*/  IMAD.MOV.U32 R9, RZ, RZ, R17 ;  /* 0x000000ffff097224 */ /* 0x000fe200078e0011 */
[----:B------:R-:W-:Y:S01]  /*0460*/  MOV R0, 0x490 ;  /* 0x0000049000007802 */ /* 0x000fe20000000f00 */
[----:B------:R-:W-:-:S07]  /*0470*/  IMAD.MOV.U32 R10, RZ, RZ, R14 ;  /* 0x000000ffff0a7224 */ /* 0x000fce00078e000e */
[----:B------:R-:W-:Y:S05]  /*0480*/  CALL.REL.NOINC `($__internal_0_$__cuda_sm20_div_rn_f64_full) ;  /* 0x0000000000947944 */ /* 0x000fea0003c00000 */
[----:B------:R-:W-:Y:S02]  /*0490*/  IMAD.MOV.U32 R6, RZ, RZ, R8 ;  /* 0x000000ffff067224 */ /* 0x000fe400078e0008 */
[----:B------:R-:W-:-:S07]  /*04a0*/  IMAD.MOV.U32 R7, RZ, RZ, R9 ;  /* 0x000000ffff077224 */ /* 0x000fce00078e0009 */
.L_x_11:
[----:B------:R-:W-:Y:S05]  /*04b0*/  BSYNC.RECONVERGENT B1 ;  /* 0x0000000000017941 */ /* 0x000fea0003800200 */
.L_x_10:
[----:B------:R-:W-:Y:S01]  /*04c0*/  UMOV UR6, 0x51eb851f ;  /* 0x51eb851f00067882 */ /* 0x000fe20000000000 */
[----:B------:R-:W-:Y:S01]  /*04d0*/  UMOV UR7, 0x40239eb8 ;  /* 0x40239eb800077882 */ /* 0x000fe20000000000 */
[----:B------:R-:W-:Y:S01]  /*04e0*/  IMAD.MOV.U32 R12, RZ, RZ, 0x0 ;  /* 0x00000000ff0c7424 */ /* 0x000fe200078e00ff */
[----:B------:R-:W-:Y:S01]  /*04f0*/  DMUL R14, R14, UR6 ;  /* 0x000000060e0e7c28 */ /* 0x000fe20008000000 */
[----:B------:R-:W-:Y:S01]  /*0500*/  IMAD.MOV.U32 R13, RZ, RZ, 0x3fd80000 ;  /* 0x3fd80000ff0d7424 */ /* 0x000fe200078e00ff */
[----:B------:R-:W-:Y:S04]  /*0510*/  BSSY.RECONVERGENT B1, `(.L_x_12) ;  /* 0x0000011000017945 */ /* 0x000fe80003800200 */
[----:B------:R-:W0:Y:S04]  /*0520*/  MUFU.RSQ64H R9, R15 ;  /* 0x0000000f00097308 */ /* 0x000e280000001c00 */
[----:B------:R-:W-:-:S05]  /*0530*/  VIADD R8, R15, 0xfcb00000 ;  /* 0xfcb000000f087836 */ /* 0x000fca0000000000 */
[----:B------:R-:W-:Y:S01]  /*0540*/  ISETP.GE.U32.AND P0, PT, R8, 0x7ca00000, PT ;  /* 0x7ca000000800780c */ /* 0x000fe20003f06070 */
[----:B0-----:R-:W-:-:S08]  /*0550*/  DMUL R10, R8, R8 ;  /* 0x00000008080a7228 */ /* 0x001fd00000000000 */
[----:B------:R-:W-:-:S08]  /*0560*/  DFMA R10, R14, -R10, 1 ;  /* 0x3ff000000e0a742b */ /* 0x000fd0000000080a */
[----:B------:R-:W-:Y:S02]  /*0570*/  DFMA R12, R10, R12, 0.5 ;  /* 0x3fe000000a0c742b */ /* 0x000fe4000000000c */
[----:B------:R-:W-:-:S08]  /*0580*/  DMUL R10, R8, R10 ;  /* 0x0000000a080a7228 */ /* 0x000fd00000000000 */
[----:B------:R-:W-:-:S08]  /*0590*/  DFMA R12, R12, R10, R8 ;  /* 0x0000000a0c0c722b */ /* 0x000fd00000000008 */
[----:B------:R-:W-:Y:S02]  /*05a0*/  DMUL R10, R14, R12 ;  /* 0x0000000c0e0a7228 */ /* 0x000fe40000000000 */
[----:B------:R-:W-:Y:S01]  /*05b0*/  IADD3 R21, PT, PT, R13, -0x100000, RZ ;  /* 0xfff000000d157810 */ /* 0x000fe20007ffe0ff */
[----:B------:R-:W-:-:S05]  /*05c0*/  IMAD.MOV.U32 R20, RZ, RZ, R12 ;  /* 0x000000ffff147224 */ /* 0x000fca00078e000c */
[----:B------:R-:W-:-:S08]  /*05d0*/  DFMA R16, R10, -R10, R14 ;  /* 0x8000000a0a10722b */ /* 0x000fd0000000000e */
[----:B------:R-:W-:Y:S01]  /*05e0*/  DFMA R18, R16, R20, R10 ;  /* 0x000000141012722b */ /* 0x000fe2000000000a */
[----:B------:R-:W-:Y:S10]  /*05f0*/  @!P0 BRA `(.L_x_13) ;  /* 0x0000000000088947 */ /* 0x000ff40003800000 */
[----:B------:R-:W-:-:S07]  /*0600*/  MOV R0, 0x620 ;  /* 0x0000062000007802 */ /* 0x000fce0000000f00 */
[----:B------:R-:W-:Y:S05]  /*0610*/  CALL.REL.NOINC `($__internal_1_$__cuda_sm20_dsqrt_rn_f64_mediumpath_v1) ;  /* 0x0000000400a47944 */ /* 0x000fea0003c00000 */
.L_x_13:
[----:B------:R-:W-:Y:S05]  /*0620*/  BSYNC.RECONVERGENT B1 ;  /* 0x0000000000017941 */ /* 0x000fea0003800200 */
.L_x_12:
[C---:B------:R-:W-:Y:S02]  /*0630*/  DADD R8, R18.reuse, |R2| ;  /* 0x0000000012087229 */ /* 0x040fe40000000402 */
[----:B------:R-:W-:-:S11]  /*0640*/  DADD R18, R18, |R6| ;  /* 0x0000000012127229 */ /* 0x000fd60000000406 */
.L_x_7:
[----:B------:R-:W-:Y:S05]  /*0650*/  BSYNC.RECONVERGENT B0 ;  /* 0x0000000000007941 */ /* 0x000fea0003800200 */
.L_x_6:
[----:B------:R-:W0:Y:S01]  /*0660*/  LDC.64 R2, c[0x0][0x388] ;  /* 0x0000e200ff027b82 */ /* 0x000e220000000a00 */
[----:B------:R-:W-:-:S07]  /*0670*/  IMAD.IADD R5, R4, 0x1, R5 ;  /* 0x0000000104057824 */ /* 0x000fce00078e0205 */
[----:B------:R-:W1:Y:S01]  /*0680*/  LDC.64 R6, c[0x0][0x390] ;  /* 0x0000e400ff067b82 */ /* 0x000e620000000a00 */
[----:B0-----:R-:W-:-:S05]  /*0690*/  IMAD.WIDE R2, R5, 0x8, R2 ;  /* 0x0000000805027825 */ /* 0x001fca00078e0202 */
[----:B------:R-:W-:Y:S01]  /*06a0*/  STG.E.64 desc[UR4][R2.64], R18 ;  /* 0x0000001202007986 */ /* 0x000fe2000c101b04 */
[----:B-1----:R-:W-:-:S05]  /*06b0*/  IMAD.WIDE R4, R5, 0x8, R6 ;  /* 0x0000000805047825 */ /* 0x002fca00078e0206 */
[----:B------:R-:W-:Y:S01]  /*06c0*/  STG.E.64 desc[UR4][R4.64], R8 ;  /* 0x0000000804007986 */ /* 0x000fe2000c101b04 */
[----:B------:R-:W-:Y:S05]  /*06d0*/  EXIT ;  /* 0x000000000000794d */ /* 0x000fea0003800000 */
        .weak           $__internal_0_$__cuda_sm20_div_rn_f64_full
        .type           $__internal_0_$__cuda_sm20_div_rn_f64_full,@function
        .size           $__internal_0_$__cuda_sm20_div_rn_f64_full,($__internal_1_$__cuda_sm20_dsqrt_rn_f64_mediumpath_v1 - $__internal_0_$__cuda_sm20_div_rn_f64_full)
$__internal_0_$__cuda_sm20_div_rn_f64_full:
[C---:B------:R-:W-:Y:S01]  /*06e0*/  FSETP.GEU.AND P0, PT, |R11|.reuse, 1.469367938527859385e-39, PT ;  /* 0x001000000b00780b */ /* 0x040fe20003f0e200 */
[----:B------:R-:W-:Y:S01]  /*06f0*/  IMAD.MOV.U32 R20, RZ, RZ, 0x1 ;  /* 0x00000001ff147424 */ /* 0x000fe200078e00ff */
[----:B------:R-:W-:Y:S01]  /*0700*/  LOP3.LUT R12, R11, 0x800fffff, RZ, 0xc0, !PT ;  /* 0x800fffff0b0c7812 */ /* 0x000fe200078ec0ff */
[----:B------:R-:W-:Y:S01]  /*0710*/  BSSY.RECONVERGENT B2, `(.L_x_14) ;  /* 0x0000054000027945 */ /* 0x000fe20003800200 */
[C---:B------:R-:W-:Y:S02]  /*0720*/  FSETP.GEU.AND P2, PT, |R9|.reuse, 1.469367938527859385e-39, PT ;  /* 0x001000000900780b */ /* 0x040fe40003f4e200 */
[----:B------:R-:W-:Y:S01]  /*0730*/  LOP3.LUT R13, R12, 0x3ff00000, RZ, 0xfc, !PT ;  /* 0x3ff000000c0d7812 */ /* 0x000fe200078efcff */
[----:B------:R-:W-:Y:S01]  /*0740*/  IMAD.MOV.U32 R12, RZ, RZ, R10 ;  /* 0x000000ffff0c7224 */ /* 0x000fe200078e000a */
[----:B------:R-:W-:Y:S02]  /*0750*/  LOP3.LUT R6, R9, 0x7ff00000, RZ, 0xc0, !PT ;  /* 0x7ff0000009067812 */ /* 0x000fe400078ec0ff */
[----:B------:R-:W-:-:S03]  /*0760*/  LOP3.LUT R27, R11, 0x7ff00000, RZ, 0xc0, !PT ;  /* 0x7ff000000b1b7812 */ /* 0x000fc600078ec0ff */
[----:B------:R-:W-:Y:S01]  /*0770*/  @!P0 DMUL R12, R10, 8.98846567431157953865e+307 ;  /* 0x7fe000000a0c8828 */ /* 0x000fe20000000000 */
[C---:B------:R-:W-:Y:S01]  /*0780*/  ISETP.GE.U32.AND P1, PT, R6.reuse, R27, PT ;  /* 0x0000001b0600720c */ /* 0x040fe20003f26070 */
[----:B------:R-:W-:Y:S02]  /*0790*/  IMAD.MOV.U32 R26, RZ, RZ, R6 ;  /* 0x000000ffff1a7224 */ /* 0x000fe400078e0006 */
[----:B------:R-:W-:Y:S02]  /*07a0*/  @!P2 LOP3.LUT R7, R11, 0x7ff00000, RZ, 0xc0, !PT ;  /* 0x7ff000000b07a812 */ /* 0x000fe400078ec0ff */
[----:B------:R-:W0:Y:S02]  /*07b0*/  MUFU.RCP64H R21, R13 ;  /* 0x0000000d00157308 */ /* 0x000e240000001800 */
[----:B------:R-:W-:Y:S01]  /*07c0*/  @!P2 ISETP.GE.U32.AND P3, PT, R6, R7, PT ;  /* 0x000000070600a20c */ /* 0x000fe20003f66070 */
[----:B------:R-:W-:Y:S01]  /*07d0*/  IMAD.MOV.U32 R7, RZ, RZ, 0x1ca00000 ;  /* 0x1ca00000ff077424 */ /* 0x000fe200078e00ff */
[----:B------:R-:W-:-:S04]  /*07e0*/  @!P0 LOP3.LUT R27, R13, 0x7ff00000, RZ, 0xc0, !PT ;  /* 0x7ff000000d1b8812 */ /* 0x000fc800078ec0ff */
[----:B------:R-:W-:-:S04]  /*07f0*/  @!P2 SEL R23, R7, 0x63400000, !P3 ;  /* 0x634000000717a807 */ /* 0x000fc80005800000 */
[----:B------:R-:W-:-:S04]  /*0800*/  @!P2 LOP3.LUT R24, R23, 0x80000000, R9, 0xf8, !PT ;  /* 0x800000001718a812 */ /* 0x000fc800078ef809 */
[----:B------:R-:W-:Y:S01]  /*0810*/  @!P2 LOP3.LUT R25, R24, 0x100000, RZ, 0xfc, !PT ;  /* 0x001000001819a812 */ /* 0x000fe200078efcff */
[----:B0-----:R-:W-:Y:S01]  /*0820*/  DFMA R18, R20, -R12, 1 ;  /* 0x3ff000001412742b */ /* 0x001fe2000000080c */
[----:B------:R-:W-:-:S07]  /*0830*/  @!P2 IMAD.MOV.U32 R24, RZ, RZ, RZ ;  /* 0x000000ffff18a224 */ /* 0x000fce00078e00ff */
[----:B------:R-:W-:-:S08]  /*0840*/  DFMA R18, R18, R18, R18 ;  /* 0x000000121212722b */ /* 0x000fd00000000012 */
[----:B------:R-:W-:Y:S01]  /*0850*/  DFMA R20, R20, R18, R20 ;  /* 0x000000121414722b */ /* 0x000fe20000000014 */
[----:B------:R-:W-:Y:S02]  /*0860*/  SEL R19, R7, 0x63400000, !P1 ;  /* 0x6340000007137807 */ /* 0x000fe40004800000 */
[----:B------:R-:W-:Y:S02]  /*0870*/  MOV R18, R8 ;  /* 0x0000000800127202 */ /* 0x000fe40000000f00 */
[----:B------:R-:W-:-:S03]  /*0880*/  LOP3.LUT R19, R19, 0x800fffff, R9, 0xf8, !PT ;  /* 0x800fffff13137812 */ /* 0x000fc600078ef809 */
[----:B------:R-:W-:-:S03]  /*0890*/  DFMA R22, R20, -R12, 1 ;  /* 0x3ff000001416742b */ /* 0x000fc6000000080c */
[----:B------:R-:W-:-:S05]  /*08a0*/  @!P2 DFMA R18, R18, 2, -R24 ;  /* 0x400000001212a82b */ /* 0x000fca0000000818 */
[----:B------:R-:W-:-:S05]  /*08b0*/  DFMA R22, R20, R22, R20 ;  /* 0x000000161416722b */ /* 0x000fca0000000014 */
[----:B------:R-:W-:-:S03]  /*08c0*/  @!P2 LOP3.LUT R26, R19, 0x7ff00000, RZ, 0xc0, !PT ;  /* 0x7ff00000131aa812 */ /* 0x000fc600078ec0ff */
[----:B------:R-:W-:Y:S02]  /*08d0*/  DMUL R20, R22, R18 ;  /* 0x0000001216147228 */ /* 0x000fe40000000000 */
[----:B------:R-:W-:-:S05]  /*08e0*/  VIADD R28, R26, 0xffffffff ;  /* 0xffffffff1a1c7836 */ /* 0x000fca0000000000 */
[----:B------:R-:W-:Y:S01]  /*08f0*/  ISETP.GT.U32.AND P0, PT, R28, 0x7feffffe, PT ;  /* 0x7feffffe1c00780c */ /* 0x000fe20003f04070 */
[----:B------:R-:W-:Y:S01]  /*0900*/  VIADD R28, R27, 0xffffffff ;  /* 0xffffffff1b1c7836 */ /* 0x000fe20000000000 */
[----:B------:R-:W-:-:S04]  /*0910*/  DFMA R24, R20, -R12, R18 ;  /* 0x8000000c1418722b */ /* 0x000fc80000000012 */
[----:B------:R-:W-:-:S04]  /*0920*/  ISETP.GT.U32.OR P0, PT, R28, 0x7feffffe, P0 ;  /* 0x7feffffe1c00780c */ /* 0x000fc80000704470 */
[----:B------:R-:W-:-:S09]  /*0930*/  DFMA R24, R22, R24, R20 ;  /* 0x000000181618722b */ /* 0x000fd20000000014 */
[----:B------:R-:W-:Y:S05]  /*0940*/  @P0 BRA `(.L_x_15) ;  /* 0x00000000006c0947 */ /* 0x000fea0003800000 */
[----:B------:R-:W-:Y:S01]  /*0950*/  LOP3.LUT R9, R11, 0x7ff00000, RZ, 0xc0, !PT ;  /* 0x7ff000000b097812 */ /* 0x000fe200078ec0ff */
[----:B------:R-:W-:-:S03]  /*0960*/  IMAD.MOV.U32 R20, RZ, RZ, RZ ;  /* 0x000000ffff147224 */ /* 0x000fc600078e00ff */
[CC--:B------:R-:W-:Y:S02]  /*0970*/  VIADDMNMX R8, R6.reuse, -R9.reuse, 0xb9600000, !PT ;  /* 0xb960000006087446 */ /* 0x0c0fe40007800909 */
[----:B------:R-:W-:Y:S02]  /*0980*/  ISETP.GE.U32.AND P0, PT, R6, R9, PT ;  /* 0x000000090600720c */ /* 0x000fe40003f06070 */
[----:B------:R-:W-:Y:S02]  /*0990*/  VIMNMX R8, PT, PT, R8, 0x46a00000, PT ;  /* 0x46a0000008087848 */ /* 0x000fe40003fe0100 */
[----:B------:R-:W-:-:S05]  /*09a0*/  SEL R7, R7, 0x63400000, !P0 ;  /* 0x6340000007077807 */ /* 0x000fca0004000000 */
[----:B------:R-:W-:-:S05]  /*09b0*/  IMAD.IADD R8, R8, 0x1, -R7 ;  /* 0x0000000108087824 */ /* 0x000fca00078e0a07 */
[----:B------:R-:W-:-:S06]  /*09c0*/  IADD3 R21, PT, PT, R8, 0x7fe00000, RZ ;  /* 0x7fe0000008157810 */ /* 0x000fcc0007ffe0ff */
[----:B------:R-:W-:-:S10]  /*09d0*/  DMUL R6, R24, R20 ;  /* 0x0000001418067228 */ /* 0x000fd40000000000 */
[----:B------:R-:W-:-:S13]  /*09e0*/  FSETP.GTU.AND P0, PT, |R7|, 1.469367938527859385e-39, PT ;  /* 0x001000000700780b */ /* 0x000fda0003f0c200 */
[----:B------:R-:W-:Y:S05]  /*09f0*/  @P0 BRA `(.L_x_16) ;  /* 0x0000000000940947 */ /* 0x000fea0003800000 */
[----:B------:R-:W-:Y:S01]  /*0a00*/  DFMA R12, R24, -R12, R18 ;  /* 0x8000000c180c722b */ /* 0x000fe20000000012 */
[----:B------:R-:W-:-:S09]  /*0a10*/  IMAD.MOV.U32 R20, RZ, RZ, RZ ;  /* 0x000000ffff147224 */ /* 0x000fd200078e00ff */
[C---:B------:R-:W-:Y:S02]  /*0a20*/  FSETP.NEU.AND P0, PT, R13.reuse, RZ, PT ;  /* 0x000000ff0d00720b */ /* 0x040fe40003f0d000 */
[----:B------:R-:W-:-:S04]  /*0a30*/  LOP3.LUT R9, R13, 0x80000000, R11, 0x48, !PT ;  /* 0x800000000d097812 */ /* 0x000fc800078e480b */
[----:B------:R-:W-:-:S07]  /*0a40*/  LOP3.LUT R21, R9, R21, RZ, 0xfc, !PT ;  /* 0x0000001509157212 */ /* 0x000fce00078efcff */
[----:B------:R-:W-:Y:S05]  /*0a50*/  @!P0 BRA `(.L_x_16) ;  /* 0x00000000007c8947 */ /* 0x000fea0003800000 */
[----:B------:R-:W-:Y:S01]  /*0a60*/  IMAD.MOV R11, RZ, RZ, -R8 ;  /* 0x000000ffff0b7224 */ /* 0x000fe200078e0a08 */
[----:B------:R-:W-:Y:S01]  /*0a70*/  DMUL.RP R20, R24, R20 ;  /* 0x0000001418147228 */ /* 0x000fe20000008000 */
[----:B------:R-:W-:-:S06]  /*0a80*/  IMAD.MOV.U32 R10, RZ, RZ, RZ ;  /* 0x000000ffff0a7224 */ /* 0x000fcc00078e00ff */
[----:B------:R-:W-:-:S03]  /*0a90*/  DFMA R10, R6, -R10, R24 ;  /* 0x8000000a060a722b */ /* 0x000fc60000000018 */
[----:B------:R-:W-:-:S03]  /*0aa0*/  LOP3.LUT R9, R21, R9, RZ, 0x3c, !PT ;  /* 0x0000000915097212 */ /* 0x000fc600078e3cff */
[----:B------:R-:W-:-:S04]  /*0ab0*/  IADD3 R10, PT, PT, -R8, -0x43300000, RZ ;  /* 0xbcd00000080a7810 */ /* 0x000fc80007ffe1ff */
[----:B------:R-:W-:-:S04]  /*0ac0*/  FSETP.NEU.AND P0, PT, |R11|, R10, PT ;  /* 0x0000000a0b00720b */ /* 0x000fc80003f0d200 */
[----:B------:R-:W-:Y:S02]  /*0ad0*/  FSEL R6, R20, R6, !P0 ;  /* 0x0000000614067208 */ /* 0x000fe40004000000 */
[----:B------:R-:W-:Y:S01]  /*0ae0*/  FSEL R7, R9, R7, !P0 ;  /* 0x0000000709077208 */ /* 0x000fe20004000000 */
[----:B------:R-:W-:Y:S06]  /*0af0*/  BRA `(.L_x_16) ;  /* 0x0000000000547947 */ /* 0x000fec0003800000 */
.L_x_15:
[----:B------:R-:W-:-:S14]  /*0b00*/  DSETP.NAN.AND P0, PT, R8, R8, PT ;  /* 0x000000080800722a */ /* 0x000fdc0003f08000 */
[----:B------:R-:W-:Y:S05]  /*0b10*/  @P0 BRA `(.L_x_17) ;  /* 0x0000000000440947 */ /* 0x000fea0003800000 */
[----:B------:R-:W-:-:S14]  /*0b20*/  DSETP.NAN.AND P0, PT, R10, R10, PT ;  /* 0x0000000a0a00722a */ /* 0x000fdc0003f08000 */
[----:B------:R-:W-:Y:S05]  /*0b30*/  @P0 BRA `(.L_x_18) ;  /* 0x0000000000300947 */ /* 0x000fea0003800000 */
[----:B------:R-:W-:Y:S01]  /*0b40*/  ISETP.NE.AND P0, PT, R26, R27, PT ;  /* 0x0000001b1a00720c */ /* 0x000fe20003f05270 */
[----:B------:R-:W-:Y:S01]  /*0b50*/  IMAD.MOV.U32 R6, RZ, RZ, 0x0 ;  /* 0x00000000ff067424 */ /* 0x000fe200078e00ff */
[----:B------:R-:W-:-:S11]  /*0b60*/  MOV R7, 0xfff80000 ;  /* 0xfff8000000077802 */ /* 0x000fd60000000f00 */
[----:B------:R-:W-:Y:S05]  /*0b70*/  @!P0 BRA `(.L_x_16) ;  /* 0x0000000000348947 */ /* 0x000fea0003800000 */
[----:B------:R-:W-:Y:S02]  /*0b80*/  ISETP.NE.AND P0, PT, R26, 0x7ff00000, PT ;  /* 0x7ff000001a00780c */ /* 0x000fe40003f05270 */
[----:B------:R-:W-:Y:S02]  /*0b90*/  LOP3.LUT R7, R9, 0x80000000, R11, 0x48, !PT ;  /* 0x8000000009077812 */ /* 0x000fe400078e480b */
[----:B------:R-:W-:-:S13]  /*0ba0*/  ISETP.EQ.OR P0, PT, R27, RZ, !P0 ;  /* 0x000000ff1b00720c */ /* 0x000fda0004702670 */
[----:B------:R-:W-:Y:S01]  /*0bb0*/  @P0 LOP3.LUT R8, R7, 0x7ff00000, RZ, 0xfc, !PT ;  /* 0x7ff0000007080812 */ /* 0x000fe200078efcff */
[----:B------:R-:W-:Y:S02]  /*0bc0*/  @!P0 IMAD.MOV.U32 R6, RZ, RZ, RZ ;  /* 0x000000ffff068224 */ /* 0x000fe400078e00ff */
[----:B------:R-:W-:Y:S02]  /*0bd0*/  @P0 IMAD.MOV.U32 R6, RZ, RZ, RZ ;  /* 0x000000ffff060224 */ /* 0x000fe400078e00ff */
[----:B------:R-:W-:Y:S01]  /*0be0*/  @P0 IMAD.MOV.U32 R7, RZ, RZ, R8 ;  /* 0x000000ffff070224 */ /* 0x000fe200078e0008 */
[----:B------:R-:W-:Y:S06]  /*0bf0*/  BRA `(.L_x_16) ;  /* 0x0000000000147947 */ /* 0x000fec0003800000 */
.L_x_18:
[----:B------:R-:W-:Y:S01]  /*0c00*/  LOP3.LUT R7, R11, 0x80000, RZ, 0xfc, !PT ;  /* 0x000800000b077812 */ /* 0x000fe200078efcff */
[----:B------:R-:W-:Y:S01]  /*0c10*/  IMAD.MOV.U32 R6, RZ, RZ, R10 ;  /* 0x000000ffff067224 */ /* 0x000fe200078e000a */
[----:B------:R-:W-:Y:S06]  /*0c20*/  BRA `(.L_x_16) ;  /* 0x0000000000087947 */ /* 0x000fec0003800000 */
.L_x_17:
[----:B------:R-:W-:Y:S01]  /*0c30*/  LOP3.LUT R7, R9, 0x80000, RZ, 0xfc, !PT ;  /* 0x0008000009077812 */ /* 0x000fe200078efcff */
[----:B------:R-:W-:-:S07]  /*0c40*/  IMAD.MOV.U32 R6, RZ, RZ, R8 ;  /* 0x000000ffff067224 */ /* 0x000fce00078e0008 */
.L_x_16:
[----:B------:R-:W-:Y:S05]  /*0c50*/  BSYNC.RECONVERGENT B2 ;  /* 0x0000000000027941 */ /* 0x000fea0003800200 */
.L_x_14:
[----:B------:R-:W-:Y:S01]  /*0c60*/  MOV R8, R6 ;  /* 0x0000000600087202 */ /* 0x000fe20000000f00 */
[----:B------:R-:W-:Y:S02]  /*0c70*/  IMAD.MOV.U32 R9, RZ, RZ, R7 ;  /* 0x000000ffff097224 */ /* 0x000fe400078e0007 */
[----:B------:R-:W-:Y:S02]  /*0c80*/  IMAD.MOV.U32 R6, RZ, RZ, R0 ;  /* 0x000000ffff067224 */ /* 0x000fe400078e0000 */
[----:B------:R-:W-:-:S04]  /*0c90*/  IMAD.MOV.U32 R7, RZ, RZ, 0x0 ;  /* 0x00000000ff077424 */ /* 0x000fc800078e00ff */
[----:B------:R-:W-:Y:S05]  /*0ca0*/  RET.REL.NODEC R6 `(_Z13CNF_ConditionPdS_S_dd) ;  /* 0xfffffff006d47950 */ /* 0x000fea0003c3ffff */
        .weak           $__internal_1_$__cuda_sm20_dsqrt_rn_f64_mediumpath_v1
        .type           $__internal_1_$__cuda_sm20_dsqrt_rn_f64_mediumpath_v1,@function
        .size           $__internal_1_$__cuda_sm20_dsqrt_rn_f64_mediumpath_v1,(.L_x_49 - $__internal_1_$__cuda_sm20_dsqrt_rn_f64_mediumpath_v1)
$__internal_1_$__cuda_sm20_dsqrt_rn_f64_mediumpath_v1:
[----:B------:R-:W-:Y:S01]  /*0cb0*/  ISETP.GE.U32.AND P0, PT, R8, -0x3400000, PT ;  /* 0xfcc000000800780c */ /* 0x000fe20003f06070 */
[----:B------:R-:W-:Y:S01]  /*0cc0*/  BSSY.RECONVERGENT B2, `(.L_x_19) ;  /* 0x0000024000027945 */ /* 0x000fe20003800200 */
[----:B------:R-:W-:-:S11]  /*0cd0*/  IMAD.MOV.U32 R13, RZ, RZ, R21 ;  /* 0x000000ffff0d7224 */ /* 0x000fd600078e0015 */
[----:B------:R-:W-:Y:S05]  /*0ce0*/  @!P0 BRA `(.L_x_20) ;  /* 0x0000000000208947 */ /* 0x000fea0003800000 */
[----:B------:R-:W-:-:S10]  /*0cf0*/  DFMA.RM R10, R16, R12, R10 ;  /* 0x0000000c100a722b */ /* 0x000fd4000000400a */
[----:B------:R-:W-:-:S05]  /*0d00*/  IADD3 R8, P0, PT, R10, 0x1, RZ ;  /* 0x000000010a087810 */ /* 0x000fca0007f1e0ff */
[----:B------:R-:W-:-:S06]  /*0d10*/  IMAD.X R9, RZ, RZ, R11, P0 ;  /* 0x000000ffff097224 */ /* 0x000fcc00000e060b */
[----:B------:R-:W-:-:S08]  /*0d20*/  DFMA.RP R14, -R10, R8, R14 ;  /* 0x000000080a0e722b */ /* 0x000fd0000000810e */
[----:B------:R-:W-:-:S06]  /*0d30*/  DSETP.GT.AND P0, PT, R14, RZ, PT ;  /* 0x000000ff0e00722a */ /* 0x000fcc0003f04000 */
[----:B------:R-:W-:Y:S02]  /*0d40*/  FSEL R8, R8, R10, P0 ;  /* 0x0000000a08087208 */ /* 0x000fe40000000000 */
[----:B------:R-:W-:Y:S01]  /*0d50*/  FSEL R9, R9, R11, P0 ;  /* 0x0000000b09097208 */ /* 0x000fe20000000000 */
[----:B------:R-:W-:Y:S06]  /*0d60*/  BRA `(.L_x_21) ;  /* 0x0000000000647947 */ /* 0x000fec0003800000 */
.L_x_20:
[----:B------:R-:W-:-:S14]  /*0d70*/  DSETP.NE.AND P0, PT, R14, RZ, PT ;  /* 0x000000ff0e00722a */ /* 0x000fdc0003f05000 */
[----:B------:R-:W-:Y:S05]  /*0d80*/  @!P0 BRA `(.L_x_22) ;  /* 0x0000000000588947 */ /* 0x000fea0003800000 */
[----:B------:R-:W-:-:S13]  /*0d90*/  ISETP.GE.AND P0, PT, R15, RZ, PT ;  /* 0x000000ff0f00720c */ /* 0x000fda0003f06270 */
[----:B------:R-:W-:Y:S01]  /*0da0*/  @!P0 MOV R8, 0x0 ;  /* 0x0000000000088802 */ /* 0x000fe20000000f00 */
[----:B------:R-:W-:Y:S01]  /*0db0*/  @!P0 IMAD.MOV.U32 R9, RZ, RZ, -0x80000 ;  /* 0xfff80000ff098424 */ /* 0x000fe200078e00ff */
[----:B------:R-:W-:Y:S06]  /*0dc0*/  @!P0 BRA `(.L_x_21) ;  /* 0x00000000004c8947 */ /* 0x000fec0003800000 */
[----:B------:R-:W-:-:S13]  /*0dd0*/  ISETP.GT.AND P0, PT, R15, 0x7fefffff, PT ;  /* 0x7fefffff0f00780c */ /* 0x000fda0003f04270 */
[----:B------:R-:W-:Y:S05]  /*0de0*/  @P0 BRA `(.L_x_22) ;  /* 0x0000000000400947 */ /* 0x000fea0003800000 */
[----:B------:R-:W-:Y:S01]  /*0df0*/  DMUL R14, R14, 8.11296384146066816958e+31 ;  /* 0x469000000e0e7828 */ /* 0x000fe20000000000 */
[----:B------:R-:W-:Y:S02]  /*0e00*/  IMAD.MOV.U32 R8, RZ, RZ, RZ ;  /* 0x000000ffff087224 */ /* 0x000fe400078e00ff */
[----:B------:R-:W-:Y:S02]  /*0e10*/  IMAD.MOV.U32 R12, RZ, RZ, 0x0 ;  /* 0x00000000ff0c7424 */ /* 0x000fe400078e00ff */
[----:B------:R-:W-:Y:S01]  /*0e20*/  IMAD.MOV.U32 R13, RZ, RZ, 0x3fd80000 ;  /* 0x3fd80000ff0d7424 */ /* 0x000fe200078e00ff */
[----:B------:R-:W0:Y:S02]  /*0e30*/  MUFU.RSQ64H R9, R15 ;  /* 0x0000000f00097308 */ /* 0x000e240000001c00 */
[----:B0-----:R-:W-:-:S08]  /*0e40*/  DMUL R10, R8, R8 ;  /* 0x00000008080a7228 */ /* 0x001fd00000000000 */
[----:B------:R-:W-:-:S08]  /*0e50*/  DFMA R10, R14, -R10, 1 ;  /* 0x3ff000000e0a742b */ /* 0x000fd0000000080a */
[----:B------:R-:W-:Y:S02]  /*0e60*/  DFMA R12, R10, R12, 0.5 ;  /* 0x3fe000000a0c742b */ /* 0x000fe4000000000c */
[----:B------:R-:W-:-:S08]  /*0e70*/  DMUL R10, R8, R10 ;  /* 0x0000000a080a7228 */ /* 0x000fd00000000000 */
[----:B------:R-:W-:-:S08]  /*0e80*/  DFMA R10, R12, R10, R8 ;  /* 0x0000000a0c0a722b */ /* 0x000fd00000000008 */
[----:B------:R-:W-:Y:S02]  /*0e90*/  DMUL R8, R14, R10 ;  /* 0x0000000a0e087228 */ /* 0x000fe40000000000 */
[----:B------:R-:W-:-:S06]  /*0ea0*/  VIADD R11, R11, 0xfff00000 ;  /* 0xfff000000b0b7836 */ /* 0x000fcc0000000000 */
[----:B------:R-:W-:-:S08]  /*0eb0*/  DFMA R12, R8, -R8, R14 ;  /* 0x80000008080c722b */ /* 0x000fd0000000000e */
[----:B------:R-:W-:-:S10]  /*0ec0*/  DFMA R8, R10, R12, R8 ;  /* 0x0000000c0a08722b */ /* 0x000fd40000000008 */
[----:B------:R-:W-:Y:S01]  /*0ed0*/  IADD3 R9, PT, PT, R9, -0x3500000, RZ ;  /* 0xfcb0000009097810 */ /* 0x000fe20007ffe0ff */
[----:B------:R-:W-:Y:S06]  /*0ee0*/  BRA `(.L_x_21) ;  /* 0x0000000000047947 */ /* 0x000fec0003800000 */
.L_x_22:
[----:B------:R-:W-:-:S11]  /*0ef0*/  DADD R8, R14, R14 ;  /* 0x000000000e087229 */ /* 0x000fd6000000000e */
.L_x_21:
[----:B------:R-:W-:Y:S05]  /*0f00*/  BSYNC.RECONVERGENT B2 ;  /* 0x0000000000027941 */ /* 0x000fea0003800200 */
.L_x_19:
[----:B------:R-:W-:Y:S02]  /*0f10*/  IMAD.MOV.U32 R18, RZ, RZ, R8 ;  /* 0x000000ffff127224 */ /* 0x000fe400078e0008 */
[----:B------:R-:W-:Y:S02]  /*0f20*/  IMAD.MOV.U32 R19, RZ, RZ, R9 ;  /* 0x000000ffff137224 */ /* 0x000fe400078e0009 */
[----:B------:R-:W-:Y:S02]  /*0f30*/  IMAD.MOV.U32 R8, RZ, RZ, R0 ;  /* 0x000000ffff087224 */ /* 0x000fe400078e0000 */
[----:B------:R-:W-:-:S04]  /*0f40*/  IMAD.MOV.U32 R9, RZ, RZ, 0x0 ;  /* 0x00000000ff097424 */ /* 0x000fc800078e00ff */
[----:B------:R-:W-:Y:S05]  /*0f50*/  RET.REL.NODEC R8 `(_Z13CNF_ConditionPdS_S_dd) ;  /* 0xfffffff008287950 */ /* 0x000fea0003c3ffff */
.L_x_23:
        /* <DEDUP_REMOVED lines=10> */
.L_x_49:


//--------------------- .text._Z12Update_FluxGPdS_ii --------------------------
	.section	.text._Z12Update_FluxGPdS_ii,"ax",@progbits
	.align	128
        .global         _Z12Update_FluxGPdS_ii
        .type           _Z12Update_FluxGPdS_ii,@function
        .size           _Z12Update_FluxGPdS_ii,(.L_x_50 - _Z12Update_FluxGPdS_ii)
        .other          _Z12Update_FluxGPdS_ii,@"STO_CUDA_ENTRY STV_DEFAULT"
_Z12Update_FluxGPdS_ii:
.text._Z12Update_FluxGPdS_ii:
        /* <DEDUP_REMOVED lines=14> */
[----:B------:R-:W0:Y:S01]  /*00e0*/  LDC.64 R16, c[0x0][0x358] ;  /* 0x0000d600ff107b82 */ /* 0x000e220000000a00 */
[----:B------:R-:W-:-:S04]  /*00f0*/  IMAD R4, R0, 0x10, R3 ;  /* 0x0000001000047824 */ /* 0x000fc800078e0203 */
[----:B------:R-:W-:-:S03]  /*0100*/  IMAD R4, R4, 0x3, RZ ;  /* 0x0000000304047824 */ /* 0x000fc600078e02ff */
[----:B------:R-:W1:Y:S01]  /*0110*/  LDC.64 R14, c[0x0][0x380] ;  /* 0x0000e000ff0e7b82 */ /* 0x000e620000000a00 */
[----:B0-----:R-:W-:Y:S02]  /*0120*/  R2UR UR4, R16 ;  /* 0x00000000100472ca */ /* 0x001fe400000e0000 */
[----:B------:R-:W-:Y:S01]  /*0130*/  R2UR UR5, R17 ;  /* 0x00000000110572ca */ /* 0x000fe200000e0000 */
[----:B-1----:R-:W-:-:S12]  /*0140*/  IMAD.WIDE R14, R4, 0x8, R14 ;  /* 0x00000008040e7825 */ /* 0x002fd800078e020e */
        /* <DEDUP_REMOVED lines=19> */
[----:B------:R-:W-:-:S07]  /*0280*/  IMAD.MOV.U32 R9, RZ, RZ, R13 ;  /* 0x000000ffff097224 */ /* 0x000fce00078e000d */
[----:B------:R-:W-:Y:S05]  /*0290*/  CALL.REL.NOINC `($__internal_2_$__cuda_sm20_div_rn_f64_full) ;  /* 0x0000000000d07944 */ /* 0x000fea0003c00000 */
[----:B------:R-:W-:Y:S02]  /*02a0*/  IMAD.MOV.U32 R2, RZ, RZ, R20 ;  /* 0x000000ffff027224 */ /* 0x000fe400078e0014 */
[----:B------:R-:W-:-:S07]  /*02b0*/  IMAD.MOV.U32 R3, RZ, RZ, R21 ;  /* 0x000000ffff037224 */ /* 0x000fce00078e0015 */
.L_x_27:
[----:B------:R-:W-:Y:S05]  /*02c0*/  BSYNC.RECONVERGENT B1 ;  /* 0x0000000000017941 */ /* 0x000fea0003800200 */
.L_x_26:
[----:B------:R-:W-:Y:S02]  /*02d0*/  R2UR UR4, R16 ;  /* 0x00000000100472ca */ /* 0x000fe400000e0000 */
[----:B------:R-:W-:-:S13]  /*02e0*/  R2UR UR5, R17 ;  /* 0x00000000110572ca */ /* 0x000fda00000e0000 */
        /* <DEDUP_REMOVED lines=21> */
[----:B------:R-:W-:Y:S05]  /*0440*/  CALL.REL.NOINC `($__internal_2_$__cuda_sm20_div_rn_f64_full) ;  /* 0x0000000000647944 */ /* 0x000fea0003c00000 */
[----:B------:R-:W-:Y:S02]  /*0450*/  IMAD.MOV.U32 R6, RZ, RZ, R20 ;  /* 0x000000ffff067224 */ /* 0x000fe400078e0014 */
[----:B------:R-:W-:-:S07]  /*0460*/  IMAD.MOV.U32 R7, RZ, RZ, R21 ;  /* 0x000000ffff077224 */ /* 0x000fce00078e0015 */
.L_x_29:
[----:B------:R-:W-:Y:S05]  /*0470*/  BSYNC.RECONVERGENT B1 ;  /* 0x0000000000017941 */ /* 0x000fea0003800200 */
.L_x_28:
[----:B------:R-:W0:Y:S01]  /*0480*/  LDC.64 R18, c[0x0][0x388] ;  /* 0x0000e200ff127b82 */ /* 0x000e220000000a00 */
[C---:B------:R-:W-:Y:S01]  /*0490*/  DMUL R8, R12.reuse, R2 ;  /* 0x000000020c087228 */ /* 0x040fe20000000000 */
[----:B------:R-:W-:Y:S01]  /*04a0*/  UMOV UR4, 0x51eb851f ;  /* 0x51eb851f00047882 */ /* 0x000fe20000000000 */
[----:B------:R-:W-:Y:S01]  /*04b0*/  UMOV UR5, 0x40139eb8 ;  /* 0x40139eb800057882 */ /* 0x000fe20000000000 */
[C---:B------:R-:W-:Y:S01]  /*04c0*/  DMUL R6, R12.reuse, R6 ;  /* 0x000000060c067228 */ /* 0x040fe20000000000 */
[C---:B------:R-:W-:Y:S01]  /*04d0*/  R2UR UR6, R16.reuse ;  /* 0x00000000100672ca */ /* 0x040fe200000e0000 */
[----:B------:R-:W-:Y:S01]  /*04e0*/  DMUL R14, R12, UR4 ;  /* 0x000000040c0e7c28 */ /* 0x000fe20008000000 */
[----:B------:R-:W-:Y:S02]  /*04f0*/  R2UR UR7, R17 ;  /* 0x00000000110772ca */ /* 0x000fe400000e0000 */
[----:B------:R-:W-:Y:S01]  /*0500*/  DMUL R10, R8, R2 ;  /* 0x00000002080a7228 */ /* 0x000fe20000000000 */
[----:B------:R-:W-:-:S02]  /*0510*/  R2UR UR4, R16 ;  /* 0x00000000100472ca */ /* 0x000fc400000e0000 */
[C---:B------:R-:W-:Y:S01]  /*0520*/  R2UR UR5, R17.reuse ;  /* 0x00000000110572ca */ /* 0x040fe200000e0000 */
[----:B------:R-:W-:Y:S01]  /*0530*/  DMUL R6, R6, R2 ;  /* 0x0000000206067228 */ /* 0x000fe20000000000 */
[----:B------:R-:W-:Y:S02]  /*0540*/  R2UR UR8, R16 ;  /* 0x00000000100872ca */ /* 0x000fe400000e0000 */
[----:B------:R-:W-:Y:S01]  /*0550*/  R2UR UR9, R17 ;  /* 0x00000000110972ca */ /* 0x000fe200000e0000 */
[----:B------:R-:W-:Y:S01]  /*0560*/  DFMA R10, R12, R14, R10 ;  /* 0x0000000e0c0a722b */ /* 0x000fe2000000000a */
[----:B0-----:R-:W-:-:S05]  /*0570*/  IMAD.WIDE R4, R4, 0x8, R18 ;  /* 0x0000000804047825 */ /* 0x001fca00078e0212 */
[----:B------:R0:W-:Y:S04]  /*0580*/  STG.E.64 desc[UR6][R4.64+0x8], R6 ;  /* 0x0000080604007986 */ /* 0x0001e8000c101b06 */
[----:B------:R0:W-:Y:S04]  /*0590*/  STG.E.64 desc[UR4][R4.64], R8 ;  /* 0x0000000804007986 */ /* 0x0001e8000c101b04 */
[----:B------:R0:W-:Y:S02]  /*05a0*/  STG.E.64 desc[UR8][R4.64+0x10], R10 ;  /* 0x0000100a04007986 */ /* 0x0001e4000c101b08 */
.L_x_25:
[----:B------:R-:W-:Y:S05]  /*05b0*/  BSYNC.RECONVERGENT B0 ;  /* 0x0000000000007941 */ /* 0x000fea0003800200 */
.L_x_24:
[----:B------:R-:W-:Y:S06]  /*05c0*/  BAR.SYNC.DEFER_BLOCKING 0x0 ;  /* 0x0000000000007b1d */ /* 0x000fec0000010000 */
[----:B------:R-:W-:Y:S05]  /*05d0*/  EXIT ;  /* 0x000000000000794d */ /* 0x000fea0003800000 */
        .weak           $__internal_2_$__cuda_sm20_div_rn_f64_full
        .type           $__internal_2_$__cuda_sm20_div_rn_f64_full,@function
        .size           $__internal_2_$__cuda_sm20_div_rn_f64_full,(.L_x_50 - $__internal_2_$__cuda_sm20_div_rn_f64_full)
$__internal_2_$__cuda_sm20_div_rn_f64_full:
[C---:B------:R-:W-:Y:S01]  /*05e0*/  FSETP.GEU.AND P0, PT, |R9|.reuse, 1.469367938527859385e-39, PT ;  /* 0x001000000900780b */ /* 0x040fe20003f0e200 */
[----:B------:R-:W-:Y:S01]  /*05f0*/  IMAD.MOV.U32 R20, RZ, RZ, 0x1 ;  /* 0x00000001ff147424 */ /* 0x000fe200078e00ff */
[----:B------:R-:W-:Y:S01]  /*0600*/  LOP3.LUT R10, R9, 0x800fffff, RZ, 0xc0, !PT ;  /* 0x800fffff090a7812 */ /* 0x000fe200078ec0ff */
[----:B------:R-:W-:Y:S01]  /*0610*/  IMAD.MOV.U32 R26, RZ, RZ, 0x1ca00000 ;  /* 0x1ca00000ff1a7424 */ /* 0x000fe200078e00ff */
[C---:B------:R-:W-:Y:S01]  /*0620*/  FSETP.GEU.AND P2, PT, |R7|.reuse, 1.469367938527859385e-39, PT ;  /* 0x001000000700780b */ /* 0x040fe20003f4e200 */
[----:B------:R-:W-:Y:S01]  /*0630*/  BSSY.RECONVERGENT B2, `(.L_x_30) ;  /* 0x0000052000027945 */ /* 0x000fe20003800200 */
[----:B------:R-:W-:Y:S01]  /*0640*/  LOP3.LUT R11, R10, 0x3ff00000, RZ, 0xfc, !PT ;  /* 0x3ff000000a0b7812 */ /* 0x000fe200078efcff */
[----:B------:R-:W-:Y:S01]  /*0650*/  IMAD.MOV.U32 R10, RZ, RZ, R8 ;  /* 0x000000ffff0a7224 */ /* 0x000fe200078e0008 */
[----:B------:R-:W-:Y:S02]  /*0660*/  LOP3.LUT R5, R7, 0x7ff00000, RZ, 0xc0, !PT ;  /* 0x7ff0000007057812 */ /* 0x000fe400078ec0ff */
[----:B------:R-:W-:-:S03]  /*0670*/  LOP3.LUT R28, R9, 0x7ff00000, RZ, 0xc0, !PT ;  /* 0x7ff00000091c7812 */ /* 0x000fc600078ec0ff */
[----:B------:R-:W-:Y:S01]  /*0680*/  @!P0 DMUL R10, R8, 8.98846567431157953865e+307 ;  /* 0x7fe00000080a8828 */ /* 0x000fe20000000000 */
[----:B------:R-:W-:Y:S01]  /*0690*/  ISETP.GE.U32.AND P1, PT, R5, R28, PT ;  /* 0x0000001c0500720c */ /* 0x000fe20003f26070 */
[----:B------:R-:W-:Y:S02]  /*06a0*/  IMAD.MOV.U32 R27, RZ, RZ, R5 ;  /* 0x000000ffff1b7224 */ /* 0x000fe400078e0005 */
[----:B------:R-:W-:Y:S02]  /*06b0*/  @!P2 LOP3.LUT R22, R9, 0x7ff00000, RZ, 0xc0, !PT ;  /* 0x7ff000000916a812 */ /* 0x000fe400078ec0ff */
[----:B------:R-:W0:Y:S02]  /*06c0*/  MUFU.RCP64H R21, R11 ;  /* 0x0000000b00157308 */ /* 0x000e240000001800 */
[----:B------:R-:W-:Y:S01]  /*06d0*/  @!P2 ISETP.GE.U32.AND P3, PT, R5, R22, PT ;  /* 0x000000160500a20c */ /* 0x000fe20003f66070 */
[----:B------:R-:W-:Y:S01]  /*06e0*/  @!P2 IMAD.MOV.U32 R22, RZ, RZ, RZ ;  /* 0x000000ffff16a224 */ /* 0x000fe200078e00ff */
[----:B------:R-:W-:-:S02]  /*06f0*/  @!P0 LOP3.LUT R28, R11, 0x7ff00000, RZ, 0xc0, !PT ;  /* 0x7ff000000b1c8812 */ /* 0x000fc400078ec0ff */
[----:B------:R-:W-:-:S03]  /*0700*/  @!P2 SEL R23, R26, 0x63400000, !P3 ;  /* 0x634000001a17a807 */ /* 0x000fc60005800000 */
[----:B------:R-:W-:Y:S01]  /*0710*/  VIADD R29, R28, 0xffffffff ;  /* 0xffffffff1c1d7836 */ /* 0x000fe20000000000 */
[----:B------:R-:W-:-:S04]  /*0720*/  @!P2 LOP3.LUT R23, R23, 0x80000000, R7, 0xf8, !PT ;  /* 0x800000001717a812 */ /* 0x000fc800078ef807 */
[----:B------:R-:W-:Y:S01]  /*0730*/  @!P2 LOP3.LUT R23, R23, 0x100000, RZ, 0xfc, !PT ;  /* 0x001000001717a812 */ /* 0x000fe200078efcff */
[----:B0-----:R-:W-:-:S08]  /*0740*/  DFMA R18, R20, -R10, 1 ;  /* 0x3ff000001412742b */ /* 0x001fd0000000080a */
[----:B------:R-:W-:-:S08]  /*0750*/  DFMA R18, R18, R18, R18 ;  /* 0x000000121212722b */ /* 0x000fd00000000012 */
[----:B------:R-:W-:Y:S01]  /*0760*/  DFMA R20, R20, R18, R20 ;  /* 0x000000121414722b */ /* 0x000fe20000000014 */
[----:B------:R-:W-:Y:S01]  /*0770*/  SEL R19, R26, 0x63400000, !P1 ;  /* 0x634000001a137807 */ /* 0x000fe20004800000 */
[----:B------:R-:W-:-:S03]  /*0780*/  IMAD.MOV.U32 R18, RZ, RZ, R6 ;  /* 0x000000ffff127224 */ /* 0x000fc600078e0006 */
        /* <DEDUP_REMOVED lines=8> */
[----:B------:R-:W-:-:S03]  /*0810*/  DFMA R22, R20, -R10, R18 ;  /* 0x8000000a1416722b */ /* 0x000fc60000000012 */
[----:B------:R-:W-:-:S05]  /*0820*/  ISETP.GT.U32.OR P0, PT, R29, 0x7feffffe, P0 ;  /* 0x7feffffe1d00780c */ /* 0x000fca0000704470 */
[----:B------:R-:W-:-:S08]  /*0830*/  DFMA R22, R24, R22, R20 ;  /* 0x000000161816722b */ /* 0x000fd00000000014 */
[----:B------:R-:W-:Y:S05]  /*0840*/  @P0 BRA `(.L_x_31) ;  /* 0x00000000006c0947 */ /* 0x000fea0003800000 */
[----:B------:R-:W-:-:S04]  /*0850*/  LOP3.LUT R20, R9, 0x7ff00000, RZ, 0xc0, !PT ;  /* 0x7ff0000009147812 */ /* 0x000fc800078ec0ff */
[CC--:B------:R-:W-:Y:S02]  /*0860*/  VIADDMNMX R6, R5.reuse, -R20.reuse, 0xb9600000, !PT ;  /* 0xb960000005067446 */ /* 0x0c0fe40007800914 */
[----:B------:R-:W-:Y:S02]  /*0870*/  ISETP.GE.U32.AND P0, PT, R5, R20, PT ;  /* 0x000000140500720c */ /* 0x000fe40003f06070 */
[----:B------:R-:W-:Y:S01]  /*0880*/  VIMNMX R5, PT, PT, R6, 0x46a00000, PT ;  /* 0x46a0000006057848 */ /* 0x000fe20003fe0100 */
[----:B------:R-:W-:Y:S01]  /*0890*/  IMAD.MOV.U32 R6, RZ, RZ, RZ ;  /* 0x000000ffff067224 */ /* 0x000fe200078e00ff */
[----:B------:R-:W-:-:S05]  /*08a0*/  SEL R26, R26, 0x63400000, !P0 ;  /* 0x634000001a1a7807 */ /* 0x000fca0004000000 */
[----:B------:R-:W-:-:S04]  /*08b0*/  IMAD.IADD R5, R5, 0x1, -R26 ;  /* 0x0000000105057824 */ /* 0x000fc800078e0a1a */
[----:B------:R-:W-:-:S06]  /*08c0*/  VIADD R7, R5, 0x7fe00000 ;  /* 0x7fe0000005077836 */ /* 0x000fcc0000000000 */
        /* <DEDUP_REMOVED lines=11> */
[----:B------:R-:W-:Y:S01]  /*0980*/  IMAD.MOV.U32 R8, RZ, RZ, RZ ;  /* 0x000000ffff087224 */ /* 0x000fe200078e00ff */
[----:B------:R-:W-:-:S05]  /*0990*/  IADD3 R5, PT, PT, -R5, -0x43300000, RZ ;  /* 0xbcd0000005057810 */ /* 0x000fca0007ffe1ff */
[----:B------:R-:W-:-:S03]  /*09a0*/  DFMA R8, R20, -R8, R22 ;  /* 0x800000081408722b */ /* 0x000fc60000000016 */
[----:B------:R-:W-:-:S07]  /*09b0*/  LOP3.LUT R19, R7, R19, RZ, 0x3c, !PT ;  /* 0x0000001307137212 */ /* 0x000fce00078e3cff */
[----:B------:R-:W-:-:S04]  /*09c0*/  FSETP.NEU.AND P0, PT, |R9|, R5, PT ;  /* 0x000000050900720b */ /* 0x000fc80003f0d200 */
[----:B------:R-:W-:Y:S02]  /*09d0*/  FSEL R20, R6, R20, !P0 ;  /* 0x0000001406147208 */ /* 0x000fe40004000000 */
[----:B------:R-:W-:Y:S01]  /*09e0*/  FSEL R21, R19, R21, !P0 ;  /* 0x0000001513157208 */ /* 0x000fe20004000000 */
[----:B------:R-:W-:Y:S06]  /*09f0*/  BRA `(.L_x_32) ;  /* 0x0000000000547947 */ /* 0x000fec0003800000 */
.L_x_31:
[----:B------:R-:W-:-:S14]  /*0a00*/  DSETP.NAN.AND P0, PT, R6, R6, PT ;  /* 0x000000060600722a */ /* 0x000fdc0003f08000 */
[----:B------:R-:W-:Y:S05]  /*0a10*/  @P0 BRA `(.L_x_33) ;  /* 0x0000000000440947 */ /* 0x000fea0003800000 */
[----:B------:R-:W-:-:S14]  /*0a20*/  DSETP.NAN.AND P0, PT, R8, R8, PT ;  /* 0x000000080800722a */ /* 0x000fdc0003f08000 */
[----:B------:R-:W-:Y:S05]  /*0a30*/  @P0 BRA `(.L_x_34) ;  /* 0x0000000000300947 */ /* 0x000fea0003800000 */
[----:B------:R-:W-:Y:S01]  /*0a40*/  ISETP.NE.AND P0, PT, R27, R28, PT ;  /* 0x0000001c1b00720c */ /* 0x000fe20003f05270 */
[----:B------:R-:W-:Y:S02]  /*0a50*/  IMAD.MOV.U32 R20, RZ, RZ, 0x0 ;  /* 0x00000000ff147424 */ /* 0x000fe400078e00ff */
[----:B------:R-:W-:-:S10]  /*0a60*/  IMAD.MOV.U32 R21, RZ, RZ, -0x80000 ;  /* 0xfff80000ff157424 */ /* 0x000fd400078e00ff */
        /* <DEDUP_REMOVED lines=9> */
.L_x_34:
[----:B------:R-:W-:Y:S01]  /*0b00*/  LOP3.LUT R21, R9, 0x80000, RZ, 0xfc, !PT ;  /* 0x0008000009157812 */ /* 0x000fe200078efcff */
[----:B------:R-:W-:Y:S01]  /*0b10*/  IMAD.MOV.U32 R20, RZ, RZ, R8 ;  /* 0x000000ffff147224 */ /* 0x000fe200078e0008 */
[----:B------:R-:W-:Y:S06]  /*0b20*/  BRA `(.L_x_32) ;  /* 0x0000000000087947 */ /* 0x000fec0003800000 */
.L_x_33:
[----:B------:R-:W-:Y:S01]  /*0b30*/  LOP3.LUT R21, R7, 0x80000, RZ, 0xfc, !PT ;  /* 0x0008000007157812 */ /* 0x000fe200078efcff */
[----:B------:R-:W-:-:S07]  /*0b40*/  IMAD.MOV.U32 R20, RZ, RZ, R6 ;  /* 0x000000ffff147224 */ /* 0x000fce00078e0006 */
.L_x_32:
[----:B------:R-:W-:Y:S05]  /*0b50*/  BSYNC.RECONVERGENT B2 ;  /* 0x0000000000027941 */ /* 0x000fea0003800200 */
.L_x_30:
[----:B------:R-:W-:Y:S02]  /*0b60*/  IMAD.MOV.U32 R6, RZ, RZ, R0 ;  /* 0x000000ffff067224 */ /* 0x000fe400078e0000 */
[----:B------:R-:W-:-:S04]  /*0b70*/  IMAD.MOV.U32 R7, RZ, RZ, 0x0 ;  /* 0x00000000ff077424 */ /* 0x000fc800078e00ff */
[----:B------:R-:W-:Y:S05]  /*0b80*/  RET.REL.NODEC R6 `(_Z12Update_FluxGPdS_ii) ;  /* 0xfffffff4061c7950 */ /* 0x000fea0003c3ffff */
.L_x_35:
        /* <DEDUP_REMOVED lines=15> */
.L_x_50:


//--------------------- .text._Z12Update_FluxFPdS_ii --------------------------
	.section	.text._Z12Update_FluxFPdS_ii,"ax",@progbits
	.align	128
        .global         _Z12Update_FluxFPdS_ii
        .type           _Z12Update_FluxFPdS_ii,@function
        .size           _Z12Update_FluxFPdS_ii,(.L_x_51 - _Z12Update_FluxFPdS_ii)
        .other          _Z12Update_FluxFPdS_ii,@"STO_CUDA_ENTRY STV_DEFAULT"
_Z12Update_FluxFPdS_ii:
.text._Z12Update_FluxFPdS_ii:
        /* <DEDUP_REMOVED lines=41> */
[----:B------:R-:W-:Y:S05]  /*0290*/  CALL.REL.NOINC `($__internal_3_$__cuda_sm20_div_rn_f64_full) ;  /* 0x0000000000cc7944 */ /* 0x000fea0003c00000 */
[----:B------:R-:W-:Y:S02]  /*02a0*/  IMAD.MOV.U32 R2, RZ, RZ, R20 ;  /* 0x000000ffff027224 */ /* 0x000fe400078e0014 */
[----:B------:R-:W-:-:S07]  /*02b0*/  IMAD.MOV.U32 R3, RZ, RZ, R21 ;  /* 0x000000ffff037224 */ /* 0x000fce00078e0015 */
.L_x_39:
[----:B------:R-:W-:Y:S05]  /*02c0*/  BSYNC.RECONVERGENT B1 ;  /* 0x0000000000017941 */ /* 0x000fea0003800200 */
.L_x_38:
        /* <DEDUP_REMOVED lines=23> */
[----:B------:R-:W-:Y:S05]  /*0440*/  CALL.REL.NOINC `($__internal_3_$__cuda_sm20_div_rn_f64_full) ;  /* 0x0000000000607944 */ /* 0x000fea0003c00000 */
[----:B------:R-:W-:Y:S02]  /*0450*/  IMAD.MOV.U32 R6, RZ, RZ, R20 ;  /* 0x000000ffff067224 */ /* 0x000fe400078e0014 */
[----:B------:R-:W-:-:S07]  /*0460*/  IMAD.MOV.U32 R7, RZ, RZ, R21 ;  /* 0x000000ffff077224 */ /* 0x000fce00078e0015 */
.L_x_41:
[----:B------:R-:W-:Y:S05]  /*0470*/  BSYNC.RECONVERGENT B1 ;  /* 0x0000000000017941 */ /* 0x000fea0003800200 */
.L_x_40:
[----:B------:R-:W0:Y:S01]  /*0480*/  LDC.64 R14, c[0x0][0x388] ;  /* 0x0000e200ff0e7b82 */ /* 0x000e220000000a00 */
[CC--:B------:R-:W-:Y:S01]  /*0490*/  DMUL R8, R12.reuse, R6.reuse ;  /* 0x000000060c087228 */ /* 0x0c0fe20000000000 */
[----:B------:R-:W-:Y:S01]  /*04a0*/  UMOV UR4, 0x51eb851f ;  /* 0x51eb851f00047882 */ /* 0x000fe20000000000 */
[----:B------:R-:W-:Y:S01]  /*04b0*/  UMOV UR5, 0x40139eb8 ;  /* 0x40139eb800057882 */ /* 0x000fe20000000000 */
[C---:B------:R-:W-:Y:S01]  /*04c0*/  R2UR UR8, R16.reuse ;  /* 0x00000000100872ca */ /* 0x040fe200000e0000 */
[----:B------:R-:W-:Y:S01]  /*04d0*/  DMUL R10, R12, UR4 ;  /* 0x000000040c0a7c28 */ /* 0x000fe20008000000 */
[C---:B------:R-:W-:Y:S02]  /*04e0*/  R2UR UR4, R16.reuse ;  /* 0x00000000100472ca */ /* 0x040fe400000e0000 */
[C---:B------:R-:W-:Y:S01]  /*04f0*/  R2UR UR5, R17.reuse ;  /* 0x00000000110572ca */ /* 0x040fe200000e0000 */
[C---:B------:R-:W-:Y:S01]  /*0500*/  DMUL R6, R8.reuse, R6 ;  /* 0x0000000608067228 */ /* 0x040fe20000000000 */
[----:B------:R-:W-:Y:S01]  /*0510*/  R2UR UR9, R17 ;  /* 0x00000000110972ca */ /* 0x000fe200000e0000 */
[----:B------:R-:W-:Y:S01]  /*0520*/  DMUL R2, R8, R2 ;  /* 0x0000000208027228 */ /* 0x000fe20000000000 */
[----:B------:R-:W-:-:S02]  /*0530*/  R2UR UR6, R16 ;  /* 0x00000000100672ca */ /* 0x000fc400000e0000 */
[----:B------:R-:W-:-:S03]  /*0540*/  R2UR UR7, R17 ;  /* 0x00000000110772ca */ /* 0x000fc600000e0000 */
[----:B------:R-:W-:Y:S01]  /*0550*/  DFMA R6, R12, R10, R6 ;  /* 0x0000000a0c06722b */ /* 0x000fe20000000006 */
[----:B0-----:R-:W-:-:S05]  /*0560*/  IMAD.WIDE R4, R4, 0x8, R14 ;  /* 0x0000000804047825 */ /* 0x001fca00078e020e */
[----:B------:R0:W-:Y:S04]  /*0570*/  STG.E.64 desc[UR4][R4.64], R8 ;  /* 0x0000000804007986 */ /* 0x0001e8000c101b04 */
[----:B------:R0:W-:Y:S04]  /*0580*/  STG.E.64 desc[UR8][R4.64+0x10], R2 ;  /* 0x0000100204007986 */ /* 0x0001e8000c101b08 */
[----:B------:R0:W-:Y:S02]  /*0590*/  STG.E.64 desc[UR6][R4.64+0x8], R6 ;  /* 0x0000080604007986 */ /* 0x0001e4000c101b06 */
.L_x_37:
[----:B------:R-:W-:Y:S05]  /*05a0*/  BSYNC.RECONVERGENT B0 ;  /* 0x0000000000007941 */ /* 0x000fea0003800200 */
.L_x_36:
[----:B------:R-:W-:Y:S06]  /*05b0*/  BAR.SYNC.DEFER_BLOCKING 0x0 ;  /* 0x0000000000007b1d */ /* 0x000fec0000010000 */
[----:B------:R-:W-:Y:S05]  /*05c0*/  EXIT ;  /* 0x000000000000794d */ /* 0x000fea0003800000 */
        .weak           $__internal_3_$__cuda_sm20_div_rn_f64_full
        .type           $__internal_3_$__cuda_sm20_div_rn_f64_full,@function
        .size           $__internal_3_$__cuda_sm20_div_rn_f64_full,(.L_x_51 - $__internal_3_$__cuda_sm20_div_rn_f64_full)
$__internal_3_$__cuda_sm20_div_rn_f64_full:
        /* <DEDUP_REMOVED lines=66> */
.L_x_43:
        /* <DEDUP_REMOVED lines=16> */
.L_x_46:
[----:B------:R-:W-:Y:S01]  /*0af0*/  LOP3.LUT R21, R9, 0x80000, RZ, 0xfc, !PT ;  /* 0x0008000009157812 */ /* 0x000fe200078efcff */
[----:B------:R-:W-:Y:S01]  /*0b00*/  IMAD.MOV.U32 R20, RZ, RZ, R8 ;  /* 0x000000ffff147224 */ /* 0x000fe200078e0008 */
[----:B------:R-:W-:Y:S06]  /*0b10*/  BRA `(.L_x_44) ;  /* 0x0000000000087947 */ /* 0x000fec0003800000 */
.L_x_45:
[----:B------:R-:W-:Y:S01]  /*0b20*/  LOP3.LUT R21, R7, 0x80000, RZ, 0xfc, !PT ;  /* 0x0008000007157812 */ /* 0x000fe200078efcff */
[----:B------:R-:W-:-:S07]  /*0b30*/  IMAD.MOV.U32 R20, RZ, RZ, R6 ;  /* 0x000000ffff147224 */ /* 0x000fce00078e0006 */
.L_x_44:
[----:B------:R-:W-:Y:S05]  /*0b40*/  BSYNC.RECONVERGENT B2 ;  /* 0x0000000000027941 */ /* 0x000fea0003800200 */
.L_x_42:
[----:B------:R-:W-:Y:S02]  /*0b50*/  IMAD.MOV.U32 R6, RZ, RZ, R0 ;  /* 0x000000ffff067224 */ /* 0x000fe400078e0000 */
[----:B------:R-:W-:-:S04]  /*0b60*/  IMAD.MOV.U32 R7, RZ, RZ, 0x0 ;  /* 0x00000000ff077424 */ /* 0x000fc800078e00ff */
[----:B------:R-:W-:Y:S05]  /*0b70*/  RET.REL.NODEC R6 `(_Z12Update_FluxFPdS_ii) ;  /* 0xfffffff406207950 */ /* 0x000fea0003c3ffff */
.L_x_47:
        /* <DEDUP_REMOVED lines=16> */
.L_x_51:


//--------------------- .nv.shared._Z8Update_UPdS_S_S_dii --------------------------
	.section	.nv.shared._Z8Update_UPdS_S_S_dii,"aw",@nobits
	.sectionflags	@""
	.align	16
	.zero		1024


//--------------------- .nv.shared.reserved.0     --------------------------
	.section	.nv.shared.reserved.0,"aw",@nobits
	.weak		__nv_reservedSMEM_offset_0_alias
	.size		__nv_reservedSMEM_offset_0_alias, 0, 64
	.other		__nv_reservedSMEM_offset_0_alias,@"STO_CUDA_RESERVED_SHARED STV_DEFAULT"
__nv_reservedSMEM_offset_0_alias:
	.zero		0
	.zero		64


//--------------------- .nv.shared._Z12ReductionMaxPdS_ --------------------------
	.section	.nv.shared._Z12ReductionMaxPdS_,"aw",@nobits
	.sectionflags	@""
	.align	16
	.zero		1024


//--------------------- .nv.shared._Z13CNF_ConditionPdS_S_dd --------------------------
	.section	.nv.shared._Z13CNF_ConditionPdS_S_dd,"aw",@nobits
	.sectionflags	@""
	.align	16
	.zero		1024


//--------------------- .nv.shared._Z12Update_FluxGPdS_ii --------------------------
	.section	.nv.shared._Z12Update_FluxGPdS_ii,"aw",@nobits
	.sectionflags	@""
	.align	16
	.zero		1024


//--------------------- .nv.shared._Z12Update_FluxFPdS_ii --------------------------
	.section	.nv.shared._Z12Update_FluxFPdS_ii,"aw",@nobits
	.sectionflags	@""
	.align	16
	.zero		1024


//--------------------- .nv.constant0._Z8Update_UPdS_S_S_dii --------------------------
	.section	.nv.constant0._Z8Update_UPdS_S_S_dii,"a",@progbits
	.sectionflags	@""
	.align	4
.nv.constant0._Z8Update_UPdS_S_S_dii:
	.zero		944


//--------------------- .nv.constant0._Z12ReductionMaxPdS_ --------------------------
	.section	.nv.constant0._Z12ReductionMaxPdS_,"a",@progbits
	.sectionflags	@""
	.align	4
.nv.constant0._Z12ReductionMaxPdS_:
	.zero		912


//--------------------- .nv.constant0._Z13CNF_ConditionPdS_S_dd --------------------------
	.section	.nv.constant0._Z13CNF_ConditionPdS_S_dd,"a",@progbits
	.sectionflags	@""
	.align	4
.nv.constant0._Z13CNF_ConditionPdS_S_dd:
	.zero		936


//--------------------- .nv.constant0._Z12Update_FluxGPdS_ii --------------------------
	.section	.nv.constant0._Z12Update_FluxGPdS_ii,"a",@progbits
	.sectionflags	@""
	.align	4
.nv.constant0._Z12Update_FluxGPdS_ii:
	.zero		920


//--------------------- .nv.constant0._Z12Update_FluxFPdS_ii --------------------------
	.section	.nv.constant0._Z12Update_FluxFPdS_ii,"a",@progbits
	.sectionflags	@""
	.align	4
.nv.constant0._Z12Update_FluxFPdS_ii:
	.zero		920


//--------------------- SYMBOLS --------------------------

	.type		.nv.reservedSmem.offset0,@object
	.size		.nv.reservedSmem.offset0,0x4
	.type		.nv.reservedSmem.cap,@object
	.size		.nv.reservedSmem.cap,0x4
